// auto-generated by cutlass_sweep.gemm — config: {"arch": "sm_100", "cluster_m": 4, "cluster_n": 4, "dtype": "e5m2", "dtype_b": "e5m2", "layout": "nt", "stages": 0, "tile_k": 128, "tile_m": 128, "tile_n": 64}
#include "cutlass/cutlass.h"
#include "cutlass/gemm/collective/collective_builder.hpp"
#include "cutlass/gemm/device/gemm_universal_adapter.h"
#include "cutlass/gemm/kernel/gemm_universal.hpp"
#include "cutlass/epilogue/collective/collective_builder.hpp"

using ElemA = cutlass::float_e5m2_t;
using ElemB = cutlass::float_e5m2_t;
using ElemCD = cutlass::float_e5m2_t;
using Acc  = float;
using TileShape    = cute::Shape<cute::_128, cute::_64, cute::_128>;
using ClusterShape = cute::Shape<cute::_4, cute::_4, cute::_1>;

using CollectiveEpilogue = typename cutlass::epilogue::collective::CollectiveBuilder<
    cutlass::arch::Sm100, cutlass::arch::OpClassTensorOp,
    TileShape, ClusterShape,
    cutlass::epilogue::collective::EpilogueTileAuto,
    Acc, Acc,
    ElemCD, cutlass::layout::RowMajor, 128 / cutlass::sizeof_bits<ElemCD>::value,
    ElemCD, cutlass::layout::RowMajor, 128 / cutlass::sizeof_bits<ElemCD>::value,
    cutlass::epilogue::collective::EpilogueScheduleAuto
  >::CollectiveOp;

using CollectiveMainloop = typename cutlass::gemm::collective::CollectiveBuilder<
    cutlass::arch::Sm100, cutlass::arch::OpClassTensorOp,
    ElemA, cutlass::layout::RowMajor, 128 / cutlass::sizeof_bits<ElemA>::value,
    ElemB, cutlass::layout::ColumnMajor, 128 / cutlass::sizeof_bits<ElemB>::value,
    Acc,
    TileShape, ClusterShape,
    cutlass::gemm::collective::StageCountAutoCarveout<static_cast<int>(sizeof(typename CollectiveEpilogue::SharedStorage))>,
    cutlass::gemm::collective::KernelScheduleAuto
  >::CollectiveOp;

using GemmKernel = cutlass::gemm::kernel::GemmUniversal<
    cute::Shape<int,int,int,int>,
    CollectiveMainloop,
    CollectiveEpilogue
>;
using Gemm = cutlass::gemm::device::GemmUniversalAdapter<GemmKernel>;

// Force the device kernel symbol into the cubin without needing a host main.
auto* _anchor = &cutlass::device_kernel<GemmKernel>;


// ===== COMPILED SASS (sm_100a) =====

	.target	sm_100a

	.elftype	@"ET_EXEC"


//--------------------- .note.nv.tkinfo           --------------------------
	.section	.note.nv.tkinfo,"",@"SHT_NOTE"
	.sectionflags	@"SHF_NOTE_NV_TKINFO"
	.tkinfo
        /*0018*/ 	.word	0x00000002
        /*0030*/ 	.string	""
        /*0030*/ 	.string	"ptxas"
        /*0030*/ 	.string	"Cuda compilation tools, release 13.0, V13.0.88"
        /*0030*/ 	.string	"Build cuda_13.0.r13.0/compiler.36424714_0"
        /*0030*/ 	.string	"-arch sm_100a -m 64 "



//--------------------- .note.nv.cuinfo           --------------------------
	.section	.note.nv.cuinfo,"",@"SHT_NOTE"
	.sectionflags	@"SHF_NOTE_NV_CUINFO"
        /*0018*/ 	.short	0x0002
        /*001a*/ 	.short	0x0064
        /*001c*/ 	.short	0x0082
	.zero		2


//--------------------- .nv.info                  --------------------------
	.section	.nv.info,"",@"SHT_CUDA_INFO"
	.align	4


	//----- nvinfo : EIATTR_REGCOUNT
	.align		4
        /*0000*/ 	.byte	0x04, 0x2f
        /*0002*/ 	.short	(.L_19 - .L_18)
	.align		4
.L_18:
        /*0004*/ 	.word	index@(_ZN7cutlass13device_kernelINS_4gemm6kernel13GemmUniversalIN4cute5tupleIJiiiiEEENS1_10collective13CollectiveMmaINS1_35MainloopSm100TmaUmmaWarpSpecializedILi18ELi2ELi4ENS5_IJNS4_1CILi4EEESB_NSA_ILi1EEEEEEEENS5_IJNSA_ILi128EEENSA_ILi64EEESF_EEENS_12float_e5m2_tENS5_IJlSC_lEEESI_SJ_NS4_8TiledMMAINS4_8MMA_AtomIJNS4_10MMA_TraitsINS4_25SM100_MMA_F8F6F4_2x1SM_SSEJSI_SI_fSF_SG_NS4_17integral_constantINS4_4UMMA5MajorELSQ_0EEESR_NSO_INSP_7ScaleInELSS_0EEEST_EEEEEENS4_6LayoutINS5_IJSC_SC_SC_EEENS5_IJNSA_ILi0EEESY_SY_EEEEENS5_IJNS4_10UnderscoreES11_S11_EEEEENS4_28SM100_TMA_2SM_LOAD_MULTICASTENS4_14ComposedLayoutINS4_7SwizzleILi3ELi4ELi3EEENS4_18smem_ptr_flag_bitsILi8EEENSW_INS5_IJNSA_ILi8EEESF_EEENS5_IJSF_SC_EEEEEEEvNS4_8identityES14_S1E_vS1F_EENS_8epilogue10collective18CollectiveEpilogueINS1H_23Sm100TmaWarpSpecializedILi1ELi1ELi32ELb0ELb0EEEJNS5_IJSG_SG_SF_EEENS5_IJNSW_ISG_SC_EES1N_EEESI_SJ_SI_SJ_NS1H_6fusion15FusionCallbacksIS1L_NS1P_17LinearCombinationISI_fSI_fLNS_15FloatRoundStyleE2EEES1M_S1O_JEEENS4_5SM1004TMEM4LOAD26SM100_TMEM_LOAD_32dp32b32xENS4_13SM90_TMA_LOADENS15_INS16_ILi2ELi4ELi3EEES19_NSW_INS5_IJS1A_SG_EEENS5_IJSG_SC_EEEEEEENS4_39AutoVectorizingCopyWithAssumedAlignmentILi128EEENS4_14SM90_TMA_STOREES24_S26_S26_EEEvvEEEEvNT_6ParamsE)
        /*0008*/ 	.word	0x0000005a


	//----- nvinfo : EIATTR_FRAME_SIZE
	.align		4
.L_19:
        /*000c*/ 	.byte	0x04, 0x11
        /*000e*/ 	.short	(.L_21 - .L_20)
	.align		4
.L_20:
        /*0010*/ 	.word	index@($__internal_2_$__cuda_sm10x_tcgen05_guardrail_trap_unallocated_columns_being_dealloced)
        /*0014*/ 	.word	0x00000000


	//----- nvinfo : EIATTR_FRAME_SIZE
	.align		4
.L_21:
        /*0018*/ 	.byte	0x04, 0x11
        /*001a*/ 	.short	(.L_23 - .L_22)
	.align		4
.L_22:
        /*001c*/ 	.word	index@($__internal_1_$__cuda_sm10x_tcgen05_guardrail_trap_phase_invalid_during_alloc)
        /*0020*/ 	.word	0x00000000


	//----- nvinfo : EIATTR_FRAME_SIZE
	.align		4
.L_23:
        /*0024*/ 	.byte	0x04, 0x11
        /*0026*/ 	.short	(.L_25 - .L_24)
	.align		4
.L_24:
        /*0028*/ 	.word	index@($__internal_0_$__cuda_sm10x_tcgen05_guardrail_trap_col_being_dealloced_not_returned_by_alloc)
        /*002c*/ 	.word	0x00000000


	//----- nvinfo : EIATTR_FRAME_SIZE
	.align		4
.L_25:
        /*0030*/ 	.byte	0x04, 0x11
        /*0032*/ 	.short	(.L_27 - .L_26)
	.align		4
.L_26:
        /*0034*/ 	.word	index@(_ZN7cutlass13device_kernelINS_4gemm6kernel13GemmUniversalIN4cute5tupleIJiiiiEEENS1_10collective13CollectiveMmaINS1_35MainloopSm100TmaUmmaWarpSpecializedILi18ELi2ELi4ENS5_IJNS4_1CILi4EEESB_NSA_ILi1EEEEEEEENS5_IJNSA_ILi128EEENSA_ILi64EEESF_EEENS_12float_e5m2_tENS5_IJlSC_lEEESI_SJ_NS4_8TiledMMAINS4_8MMA_AtomIJNS4_10MMA_TraitsINS4_25SM100_MMA_F8F6F4_2x1SM_SSEJSI_SI_fSF_SG_NS4_17integral_constantINS4_4UMMA5MajorELSQ_0EEESR_NSO_INSP_7ScaleInELSS_0EEEST_EEEEEENS4_6LayoutINS5_IJSC_SC_SC_EEENS5_IJNSA_ILi0EEESY_SY_EEEEENS5_IJNS4_10UnderscoreES11_S11_EEEEENS4_28SM100_TMA_2SM_LOAD_MULTICASTENS4_14ComposedLayoutINS4_7SwizzleILi3ELi4ELi3EEENS4_18smem_ptr_flag_bitsILi8EEENSW_INS5_IJNSA_ILi8EEESF_EEENS5_IJSF_SC_EEEEEEEvNS4_8identityES14_S1E_vS1F_EENS_8epilogue10collective18CollectiveEpilogueINS1H_23Sm100TmaWarpSpecializedILi1ELi1ELi32ELb0ELb0EEEJNS5_IJSG_SG_SF_EEENS5_IJNSW_ISG_SC_EES1N_EEESI_SJ_SI_SJ_NS1H_6fusion15FusionCallbacksIS1L_NS1P_17LinearCombinationISI_fSI_fLNS_15FloatRoundStyleE2EEES1M_S1O_JEEENS4_5SM1004TMEM4LOAD26SM100_TMEM_LOAD_32dp32b32xENS4_13SM90_TMA_LOADENS15_INS16_ILi2ELi4ELi3EEES19_NSW_INS5_IJS1A_SG_EEENS5_IJSG_SC_EEEEEEENS4_39AutoVectorizingCopyWithAssumedAlignmentILi128EEENS4_14SM90_TMA_STOREES24_S26_S26_EEEvvEEEEvNT_6ParamsE)
        /*0038*/ 	.word	0x00000000


	//----- nvinfo : EIATTR_MIN_STACK_SIZE
	.align		4
.L_27:
        /*003c*/ 	.byte	0x04, 0x12
        /*003e*/ 	.short	(.L_29 - .L_28)
	.align		4
.L_28:
        /*0040*/ 	.word	index@(_ZN7cutlass13device_kernelINS_4gemm6kernel13GemmUniversalIN4cute5tupleIJiiiiEEENS1_10collective13CollectiveMmaINS1_35MainloopSm100TmaUmmaWarpSpecializedILi18ELi2ELi4ENS5_IJNS4_1CILi4EEESB_NSA_ILi1EEEEEEEENS5_IJNSA_ILi128EEENSA_ILi64EEESF_EEENS_12float_e5m2_tENS5_IJlSC_lEEESI_SJ_NS4_8TiledMMAINS4_8MMA_AtomIJNS4_10MMA_TraitsINS4_25SM100_MMA_F8F6F4_2x1SM_SSEJSI_SI_fSF_SG_NS4_17integral_constantINS4_4UMMA5MajorELSQ_0EEESR_NSO_INSP_7ScaleInELSS_0EEEST_EEEEEENS4_6LayoutINS5_IJSC_SC_SC_EEENS5_IJNSA_ILi0EEESY_SY_EEEEENS5_IJNS4_10UnderscoreES11_S11_EEEEENS4_28SM100_TMA_2SM_LOAD_MULTICASTENS4_14ComposedLayoutINS4_7SwizzleILi3ELi4ELi3EEENS4_18smem_ptr_flag_bitsILi8EEENSW_INS5_IJNSA_ILi8EEESF_EEENS5_IJSF_SC_EEEEEEEvNS4_8identityES14_S1E_vS1F_EENS_8epilogue10collective18CollectiveEpilogueINS1H_23Sm100TmaWarpSpecializedILi1ELi1ELi32ELb0ELb0EEEJNS5_IJSG_SG_SF_EEENS5_IJNSW_ISG_SC_EES1N_EEESI_SJ_SI_SJ_NS1H_6fusion15FusionCallbacksIS1L_NS1P_17LinearCombinationISI_fSI_fLNS_15FloatRoundStyleE2EEES1M_S1O_JEEENS4_5SM1004TMEM4LOAD26SM100_TMEM_LOAD_32dp32b32xENS4_13SM90_TMA_LOADENS15_INS16_ILi2ELi4ELi3EEES19_NSW_INS5_IJS1A_SG_EEENS5_IJSG_SC_EEEEEEENS4_39AutoVectorizingCopyWithAssumedAlignmentILi128EEENS4_14SM90_TMA_STOREES24_S26_S26_EEEvvEEEEvNT_6ParamsE)
        /*0044*/ 	.word	0x00000000
.L_29:


//--------------------- .nv.compat                --------------------------
	.section	.nv.compat,"",@"SHT_CUDA_COMPAT_INFO"
	.align	4
        /*0000*/ 	.byte	0x02, 0x09, 0x01, 0x00, 0x02, 0x02, 0x02, 0x00, 0x02, 0x05, 0x05, 0x00, 0x03, 0x07, 0x01, 0x01
        /*0010*/ 	.byte	0x02, 0x03, 0x01, 0x00, 0x02, 0x06, 0x01, 0x00, 0x04, 0x0b, 0x08, 0x00, 0x09, 0x00, 0x00, 0x00
        /*0020*/ 	.byte	0x00, 0x00, 0x00, 0x00


//--------------------- .nv.info._ZN7cutlass13device_kernelINS_4gemm6kernel13GemmUniversalIN4cute5tupleIJiiiiEEENS1_10collective13CollectiveMmaINS1_35MainloopSm100TmaUmmaWarpSpecializedILi18ELi2ELi4ENS5_IJNS4_1CILi4EEESB_NSA_ILi1EEEEEEEENS5_IJNSA_ILi128EEENSA_ILi64EEESF_EEENS_12float_e5m2_tENS5_IJlSC_lEEESI_SJ_NS4_8TiledMMAINS4_8MMA_AtomIJNS4_10MMA_TraitsINS4_25SM100_MMA_F8F6F4_2x1SM_SSEJSI_SI_fSF_SG_NS4_17integral_constantINS4_4UMMA5MajorELSQ_0EEESR_NSO_INSP_7ScaleInELSS_0EEEST_EEEEEENS4_6LayoutINS5_IJSC_SC_SC_EEENS5_IJNSA_ILi0EEESY_SY_EEEEENS5_IJNS4_10UnderscoreES11_S11_EEEEENS4_28SM100_TMA_2SM_LOAD_MULTICASTENS4_14ComposedLayoutINS4_7SwizzleILi3ELi4ELi3EEENS4_18smem_ptr_flag_bitsILi8EEENSW_INS5_IJNSA_ILi8EEESF_EEENS5_IJSF_SC_EEEEEEEvNS4_8identityES14_S1E_vS1F_EENS_8epilogue10collective18CollectiveEpilogueINS1H_23Sm100TmaWarpSpecializedILi1ELi1ELi32ELb0ELb0EEEJNS5_IJSG_SG_SF_EEENS5_IJNSW_ISG_SC_EES1N_EEESI_SJ_SI_SJ_NS1H_6fusion15FusionCallbacksIS1L_NS1P_17LinearCombinationISI_fSI_fLNS_15FloatRoundStyleE2EEES1M_S1O_JEEENS4_5SM1004TMEM4LOAD26SM100_TMEM_LOAD_32dp32b32xENS4_13SM90_TMA_LOADENS15_INS16_ILi2ELi4ELi3EEES19_NSW_INS5_IJS1A_SG_EEENS5_IJSG_SC_EEEEEEENS4_39AutoVectorizingCopyWithAssumedAlignmentILi128EEENS4_14SM90_TMA_STOREES24_S26_S26_EEEvvEEEEvNT_6ParamsE --------------------------
	.section	.nv.info._ZN7cutlass13device_kernelINS_4gemm6kernel13GemmUniversalIN4cute5tupleIJiiiiEEENS1_10collective13CollectiveMmaINS1_35MainloopSm100TmaUmmaWarpSpecializedILi18ELi2ELi4ENS5_IJNS4_1CILi4EEESB_NSA_ILi1EEEEEEEENS5_IJNSA_ILi128EEENSA_ILi64EEESF_EEENS_12float_e5m2_tENS5_IJlSC_lEEESI_SJ_NS4_8TiledMMAINS4_8MMA_AtomIJNS4_10MMA_TraitsINS4_25SM100_MMA_F8F6F4_2x1SM_SSEJSI_SI_fSF_SG_NS4_17integral_constantINS4_4UMMA5MajorELSQ_0EEESR_NSO_INSP_7ScaleInELSS_0EEEST_EEEEEENS4_6LayoutINS5_IJSC_SC_SC_EEENS5_IJNSA_ILi0EEESY_SY_EEEEENS5_IJNS4_10UnderscoreES11_S11_EEEEENS4_28SM100_TMA_2SM_LOAD_MULTICASTENS4_14ComposedLayoutINS4_7SwizzleILi3ELi4ELi3EEENS4_18smem_ptr_flag_bitsILi8EEENSW_INS5_IJNSA_ILi8EEESF_EEENS5_IJSF_SC_EEEEEEEvNS4_8identityES14_S1E_vS1F_EENS_8epilogue10collective18CollectiveEpilogueINS1H_23Sm100TmaWarpSpecializedILi1ELi1ELi32ELb0ELb0EEEJNS5_IJSG_SG_SF_EEENS5_IJNSW_ISG_SC_EES1N_EEESI_SJ_SI_SJ_NS1H_6fusion15FusionCallbacksIS1L_NS1P_17LinearCombinationISI_fSI_fLNS_15FloatRoundStyleE2EEES1M_S1O_JEEENS4_5SM1004TMEM4LOAD26SM100_TMEM_LOAD_32dp32b32xENS4_13SM90_TMA_LOADENS15_INS16_ILi2ELi4ELi3EEES19_NSW_INS5_IJS1A_SG_EEENS5_IJSG_SC_EEEEEEENS4_39AutoVectorizingCopyWithAssumedAlignmentILi128EEENS4_14SM90_TMA_STOREES24_S26_S26_EEEvvEEEEvNT_6ParamsE,"",@"SHT_CUDA_INFO"
	.sectionflags	@""
	.align	4


	//----- nvinfo : EIATTR_CUDA_API_VERSION
	.align		4
        /*0000*/ 	.byte	0x04, 0x37
        /*0002*/ 	.short	(.L_31 - .L_30)
.L_30:
        /*0004*/ 	.word	0x00000082


	//----- nvinfo : EIATTR_KPARAM_INFO
	.align		4
.L_31:
        /*0008*/ 	.byte	0x04, 0x17
        /*000a*/ 	.short	(.L_33 - .L_32)
.L_32:
        /*000c*/ 	.word	0x00000000
        /*0010*/ 	.short	0x0000
        /*0012*/ 	.short	0x0000
        /*0014*/ 	.byte	0x00, 0xf0, 0x01, 0x20


	//----- nvinfo : EIATTR_AT_ENTRY_FRAGMENTS
	.align		4
.L_33:
        /*0018*/ 	.byte	0x04, 0x4f
        /*001a*/ 	.short	(.L_35 - .L_34)


	//   ....[0]....
.L_34:
        /*001c*/ 	.word	0x00000007


	//----- nvinfo : EIATTR_RESERVED_SMEM_USED
	.align		4
.L_35:
        /*0020*/ 	.byte	0x01, 0x41
	.zero		2


	//----- nvinfo : EIATTR_SPARSE_MMA_MASK
	.align		4
        /*0024*/ 	.byte	0x03, 0x50
        /*0026*/ 	.short	0x0000


	//----- nvinfo : EIATTR_TCGEN05_2CTA_USED
	.align		4
        /*0028*/ 	.byte	0x01, 0x52
	.zero		2


	//----- nvinfo : EIATTR_MAXREG_COUNT
	.align		4
        /*002c*/ 	.byte	0x03, 0x1b
        /*002e*/ 	.short	0x00ff


	//----- nvinfo : EIATTR_NUM_BARRIERS
	.align		4
        /*0030*/ 	.byte	0x02, 0x4c
        /*0032*/ 	.byte	0x07
	.zero		1


	//----- nvinfo : EIATTR_EXTERNS
	.align		4
        /*0034*/ 	.byte	0x04, 0x0f
        /*0036*/ 	.short	(.L_37 - .L_36)


	//   ....[0]....
	.align		4
.L_36:
        /*0038*/ 	.word	index@(__assertfail)


	//----- nvinfo : EIATTR_MERCURY_ISA_VERSION
	.align		4
.L_37:
        /*003c*/ 	.byte	0x03, 0x5f
        /*003e*/ 	.short	0x0101


	//----- nvinfo : EIATTR_INT_WARP_WIDE_INSTR_OFFSETS
	.align		4
        /*0040*/ 	.byte	0x04, 0x31
        /*0042*/ 	.short	(.L_39 - .L_38)


	//   ....[0]....
.L_38:
        /*0044*/ 	.word	0x00000f10


	//   ....[1]....
        /*0048*/ 	.word	0x00000f90


	//   ....[2]....
        /*004c*/ 	.word	0x00004d70


	//   ....[3]....
        /*0050*/ 	.word	0x00004da0


	//   ....[4]....
        /*0054*/ 	.word	0x00004df0


	//   ....[5]....
        /*0058*/ 	.word	0x00005880


	//   ....[6]....
        /*005c*/ 	.word	0x00005930


	//----- nvinfo : EIATTR_COOP_GROUP_MASK_REGIDS
	.align		4
.L_39:
        /*0060*/ 	.byte	0x04, 0x29
        /*0062*/ 	.short	(.L_41 - .L_40)


	//   ....[0]....
.L_40:
        /*0064*/ 	.word	0xffffffff


	//   ....[1]....
        /*0068*/ 	.word	0xffffffff


	//   ....[2]....
        /*006c*/ 	.word	0xffffffff


	//   ....[3]....
        /*0070*/ 	.word	0xffffffff


	//   ....[4]....
        /*0074*/ 	.word	0xffffffff


	//   ....[5]....
        /*0078*/ 	.word	0xffffffff


	//   ....[6]....
        /*007c*/ 	.word	0xffffffff


	//   ....[7]....
        /*0080*/ 	.word	0xffffffff


	//   ....[8]....
        /*0084*/ 	.word	0xffffffff


	//   ....[9]....
        /*0088*/ 	.word	0xffffffff


	//   ....[10]....
        /*008c*/ 	.word	0xffffffff


	//   ....[11]....
        /*0090*/ 	.word	0xffffffff


	//   ....[12]....
        /*0094*/ 	.word	0xffffffff


	//   ....[13]....
        /*0098*/ 	.word	0xffffffff


	//----- nvinfo : EIATTR_COOP_GROUP_INSTR_OFFSETS
	.align		4
.L_41:
        /*009c*/ 	.byte	0x04, 0x28
        /*009e*/ 	.short	(.L_43 - .L_42)


	//   ....[0]....
.L_42:
        /*00a0*/ 	.word	0x000000c0


	//   ....[1]....
        /*00a4*/ 	.word	0x00000500


	//   ....[2]....
        /*00a8*/ 	.word	0x000008b0


	//   ....[3]....
        /*00ac*/ 	.word	0x000009e0


	//   ....[4]....
        /*00b0*/ 	.word	0x00000ad0


	//   ....[5]....
        /*00b4*/ 	.word	0x00000c30


	//   ....[6]....
        /*00b8*/ 	.word	0x00000dc0


	//   ....[7]....
        /*00bc*/ 	.word	0x00001010


	//   ....[8]....
        /*00c0*/ 	.word	0x00002560


	//   ....[9]....
        /*00c4*/ 	.word	0x00003b60


	//   ....[10]....
        /*00c8*/ 	.word	0x00004030


	//   ....[11]....
        /*00cc*/ 	.word	0x00004060


	//   ....[12]....
        /*00d0*/ 	.word	0x00004c80


	//   ....[13]....
        /*00d4*/ 	.word	0x00004e90


	//----- nvinfo : EIATTR_VRC_CTA_INIT_COUNT
	.align		4
.L_43:
        /*00d8*/ 	.byte	0x02, 0x4a
        /*00da*/ 	.byte	0x80
	.zero		1


	//----- nvinfo : EIATTR_SYSCALL_OFFSETS
	.align		4
        /*00dc*/ 	.byte	0x04, 0x46
        /*00de*/ 	.short	(.L_45 - .L_44)


	//   ....[0]....
.L_44:
        /*00e0*/ 	.word	0x00006410


	//   ....[1]....
        /*00e4*/ 	.word	0x00006550


	//   ....[2]....
        /*00e8*/ 	.word	0x00006c70


	//----- nvinfo : EIATTR_MBARRIER_INSTR_OFFSETS
	.align		4
.L_45:
        /*00ec*/ 	.byte	0x04, 0x39
        /*00ee*/ 	.short	(.L_47 - .L_46)


	//   ....[0]....
.L_46:
        /*00f0*/ 	.word	0x00000650
        /*00f4*/ 	.word	0x000000ff
        /*00f8*/ 	.word	0x00000000
        /*00fc*/ 	.short	0x0100
        /*00fe*/ 	.byte	0x06
	.zero		1


	//   ....[1]....
        /*0100*/ 	.word	0x00000660
        /*0104*/ 	.word	0x000000ff
        /*0108*/ 	.word	0x00000090
        /*010c*/ 	.short	0x0100
        /*010e*/ 	.byte	0x06
	.zero		1


	//   ....[2]....
        /*0110*/ 	.word	0x00000670
        /*0114*/ 	.word	0x000000ff
        /*0118*/ 	.word	0x00000008
        /*011c*/ 	.short	0x0100
        /*011e*/ 	.byte	0x06
	.zero		1


	//   ....[3]....
        /*0120*/ 	.word	0x00000680
        /*0124*/ 	.word	0x000000ff
        /*0128*/ 	.word	0x00000098
        /*012c*/ 	.short	0x0100
        /*012e*/ 	.byte	0x06
	.zero		1


	//   ....[4]....
        /*0130*/ 	.word	0x00000690
        /*0134*/ 	.word	0x000000ff
        /*0138*/ 	.word	0x00000010
        /*013c*/ 	.short	0x0100
        /*013e*/ 	.byte	0x06
	.zero		1


	//   ....[5]....
        /*0140*/ 	.word	0x000006a0
        /*0144*/ 	.word	0x000000ff
        /*0148*/ 	.word	0x000000a0
        /*014c*/ 	.short	0x0100
        /*014e*/ 	.byte	0x06
	.zero		1


	//   ....[6]....
        /*0150*/ 	.word	0x000006b0
        /*0154*/ 	.word	0x000000ff
        /*0158*/ 	.word	0x00000018
        /*015c*/ 	.short	0x0100
        /*015e*/ 	.byte	0x06
	.zero		1


	//   ....[7]....
        /*0160*/ 	.word	0x000006c0
        /*0164*/ 	.word	0x000000ff
        /*0168*/ 	.word	0x000000a8
        /*016c*/ 	.short	0x0100
        /*016e*/ 	.byte	0x06
	.zero		1


	//   ....[8]....
        /*0170*/ 	.word	0x000006d0
        /*0174*/ 	.word	0x000000ff
        /*0178*/ 	.word	0x00000020
        /*017c*/ 	.short	0x0100
        /*017e*/ 	.byte	0x06
	.zero		1


	//   ....[9]....
        /*0180*/ 	.word	0x000006e0
        /*0184*/ 	.word	0x000000ff
        /*0188*/ 	.word	0x000000b0
        /*018c*/ 	.short	0x0100
        /*018e*/ 	.byte	0x06
	.zero		1


	//   ....[10]....
        /*0190*/ 	.word	0x000006f0
        /*0194*/ 	.word	0x000000ff
        /*0198*/ 	.word	0x00000028
        /*019c*/ 	.short	0x0100
        /*019e*/ 	.byte	0x06
	.zero		1


	//   ....[11]....
        /*01a0*/ 	.word	0x00000700
        /*01a4*/ 	.word	0x000000ff
        /*01a8*/ 	.word	0x000000b8
        /*01ac*/ 	.short	0x0100
        /*01ae*/ 	.byte	0x06
	.zero		1


	//   ....[12]....
        /*01b0*/ 	.word	0x00000710
        /*01b4*/ 	.word	0x000000ff
        /*01b8*/ 	.word	0x00000030
        /*01bc*/ 	.short	0x0100
        /*01be*/ 	.byte	0x06
	.zero		1


	//   ....[13]....
        /*01c0*/ 	.word	0x00000720
        /*01c4*/ 	.word	0x000000ff
        /*01c8*/ 	.word	0x000000c0
        /*01cc*/ 	.short	0x0100
        /*01ce*/ 	.byte	0x06
	.zero		1


	//   ....[14]....
        /*01d0*/ 	.word	0x00000730
        /*01d4*/ 	.word	0x000000ff
        /*01d8*/ 	.word	0x00000038
        /*01dc*/ 	.short	0x0100
        /*01de*/ 	.byte	0x06
	.zero		1


	//   ....[15]....
        /*01e0*/ 	.word	0x00000740
        /*01e4*/ 	.word	0x000000ff
        /*01e8*/ 	.word	0x000000c8
        /*01ec*/ 	.short	0x0100
        /*01ee*/ 	.byte	0x06
	.zero		1


	//   ....[16]....
        /*01f0*/ 	.word	0x00000750
        /*01f4*/ 	.word	0x000000ff
        /*01f8*/ 	.word	0x00000040
        /*01fc*/ 	.short	0x0100
        /*01fe*/ 	.byte	0x06
	.zero		1


	//   ....[17]....
        /*0200*/ 	.word	0x00000760
        /*0204*/ 	.word	0x000000ff
        /*0208*/ 	.word	0x000000d0
        /*020c*/ 	.short	0x0100
        /*020e*/ 	.byte	0x06
	.zero		1


	//   ....[18]....
        /*0210*/ 	.word	0x00000770
        /*0214*/ 	.word	0x000000ff
        /*0218*/ 	.word	0x00000048
        /*021c*/ 	.short	0x0100
        /*021e*/ 	.byte	0x06
	.zero		1


	//   ....[19]....
        /*0220*/ 	.word	0x00000780
        /*0224*/ 	.word	0x000000ff
        /*0228*/ 	.word	0x000000d8
        /*022c*/ 	.short	0x0100
        /*022e*/ 	.byte	0x06
	.zero		1


	//   ....[20]....
        /*0230*/ 	.word	0x00000790
        /*0234*/ 	.word	0x000000ff
        /*0238*/ 	.word	0x00000050
        /*023c*/ 	.short	0x0100
        /*023e*/ 	.byte	0x06
	.zero		1


	//   ....[21]....
        /*0240*/ 	.word	0x000007a0
        /*0244*/ 	.word	0x000000ff
        /*0248*/ 	.word	0x000000e0
        /*024c*/ 	.short	0x0100
        /*024e*/ 	.byte	0x06
	.zero		1


	//   ....[22]....
        /*0250*/ 	.word	0x000007b0
        /*0254*/ 	.word	0x000000ff
        /*0258*/ 	.word	0x00000058
        /*025c*/ 	.short	0x0100
        /*025e*/ 	.byte	0x06
	.zero		1


	//   ....[23]....
        /*0260*/ 	.word	0x000007c0
        /*0264*/ 	.word	0x000000ff
        /*0268*/ 	.word	0x000000e8
        /*026c*/ 	.short	0x0100
        /*026e*/ 	.byte	0x06
	.zero		1


	//   ....[24]....
        /*0270*/ 	.word	0x000007d0
        /*0274*/ 	.word	0x000000ff
        /*0278*/ 	.word	0x00000060
        /*027c*/ 	.short	0x0100
        /*027e*/ 	.byte	0x06
	.zero		1


	//   ....[25]....
        /*0280*/ 	.word	0x000007e0
        /*0284*/ 	.word	0x000000ff
        /*0288*/ 	.word	0x000000f0
        /*028c*/ 	.short	0x0100
        /*028e*/ 	.byte	0x06
	.zero		1


	//   ....[26]....
        /*0290*/ 	.word	0x000007f0
        /*0294*/ 	.word	0x000000ff
        /*0298*/ 	.word	0x00000068
        /*029c*/ 	.short	0x0100
        /*029e*/ 	.byte	0x06
	.zero		1


	//   ....[27]....
        /*02a0*/ 	.word	0x00000800
        /*02a4*/ 	.word	0x000000ff
        /*02a8*/ 	.word	0x000000f8
        /*02ac*/ 	.short	0x0100
        /*02ae*/ 	.byte	0x06
	.zero		1


	//   ....[28]....
        /*02b0*/ 	.word	0x00000810
        /*02b4*/ 	.word	0x000000ff
        /*02b8*/ 	.word	0x00000070
        /*02bc*/ 	.short	0x0100
        /*02be*/ 	.byte	0x06
	.zero		1


	//   ....[29]....
        /*02c0*/ 	.word	0x00000820
        /*02c4*/ 	.word	0x000000ff
        /*02c8*/ 	.word	0x00000100
        /*02cc*/ 	.short	0x0100
        /*02ce*/ 	.byte	0x06
	.zero		1


	//   ....[30]....
        /*02d0*/ 	.word	0x00000830
        /*02d4*/ 	.word	0x000000ff
        /*02d8*/ 	.word	0x00000078
        /*02dc*/ 	.short	0x0100
        /*02de*/ 	.byte	0x06
	.zero		1


	//   ....[31]....
        /*02e0*/ 	.word	0x00000840
        /*02e4*/ 	.word	0x000000ff
        /*02e8*/ 	.word	0x00000108
        /*02ec*/ 	.short	0x0100
        /*02ee*/ 	.byte	0x06
	.zero		1


	//   ....[32]....
        /*02f0*/ 	.word	0x00000850
        /*02f4*/ 	.word	0x000000ff
        /*02f8*/ 	.word	0x00000080
        /*02fc*/ 	.short	0x0100
        /*02fe*/ 	.byte	0x06
	.zero		1


	//   ....[33]....
        /*0300*/ 	.word	0x00000860
        /*0304*/ 	.word	0x000000ff
        /*0308*/ 	.word	0x00000110
        /*030c*/ 	.short	0x0100
        /*030e*/ 	.byte	0x06
	.zero		1


	//   ....[34]....
        /*0310*/ 	.word	0x00000870
        /*0314*/ 	.word	0x000000ff
        /*0318*/ 	.word	0x00000088
        /*031c*/ 	.short	0x0100
        /*031e*/ 	.byte	0x06
	.zero		1


	//   ....[35]....
        /*0320*/ 	.word	0x00000880
        /*0324*/ 	.word	0x000000ff
        /*0328*/ 	.word	0x00000118
        /*032c*/ 	.short	0x0100
        /*032e*/ 	.byte	0x06
	.zero		1


	//   ....[36]....
        /*0330*/ 	.word	0x000009b0
        /*0334*/ 	.word	0x000000ff
        /*0338*/ 	.word	0x00000120
        /*033c*/ 	.short	0x0100
        /*033e*/ 	.byte	0x06
	.zero		1


	//   ....[37]....
        /*0340*/ 	.word	0x000009c0
        /*0344*/ 	.word	0x000000ff
        /*0348*/ 	.word	0x00000128
        /*034c*/ 	.short	0x0100
        /*034e*/ 	.byte	0x06
	.zero		1


	//   ....[38]....
        /*0350*/ 	.word	0x00000aa0
        /*0354*/ 	.word	0x000000ff
        /*0358*/ 	.word	0x00000130
        /*035c*/ 	.short	0x0100
        /*035e*/ 	.byte	0x05
	.zero		1


	//   ....[39]....
        /*0360*/ 	.word	0x00000ab0
        /*0364*/ 	.word	0x000000ff
        /*0368*/ 	.word	0x00000138
        /*036c*/ 	.short	0x0100
        /*036e*/ 	.byte	0x05
	.zero		1


	//   ....[40]....
        /*0370*/ 	.word	0x00000be0
        /*0374*/ 	.word	0x000000ff
        /*0378*/ 	.word	0x00000140
        /*037c*/ 	.short	0x0100
        /*037e*/ 	.byte	0x05
	.zero		1


	//   ....[41]....
        /*0380*/ 	.word	0x00000bf0
        /*0384*/ 	.word	0x000000ff
        /*0388*/ 	.word	0x00000150
        /*038c*/ 	.short	0x0100
        /*038e*/ 	.byte	0x05
	.zero		1


	//   ....[42]....
        /*0390*/ 	.word	0x00000c00
        /*0394*/ 	.word	0x000000ff
        /*0398*/ 	.word	0x00000148
        /*039c*/ 	.short	0x0100
        /*039e*/ 	.byte	0x05
	.zero		1


	//   ....[43]....
        /*03a0*/ 	.word	0x00000c10
        /*03a4*/ 	.word	0x000000ff
        /*03a8*/ 	.word	0x00000158
        /*03ac*/ 	.short	0x0100
        /*03ae*/ 	.byte	0x05
	.zero		1


	//   ....[44]....
        /*03b0*/ 	.word	0x00000d30
        /*03b4*/ 	.word	0x000000ff
        /*03b8*/ 	.word	0x00000160
        /*03bc*/ 	.short	0x0100
        /*03be*/ 	.byte	0x06
	.zero		1


	//   ....[45]....
        /*03c0*/ 	.word	0x00000d40
        /*03c4*/ 	.word	0x000000ff
        /*03c8*/ 	.word	0x00000180
        /*03cc*/ 	.short	0x0100
        /*03ce*/ 	.byte	0x06
	.zero		1


	//   ....[46]....
        /*03d0*/ 	.word	0x00000d50
        /*03d4*/ 	.word	0x000000ff
        /*03d8*/ 	.word	0x00000168
        /*03dc*/ 	.short	0x0100
        /*03de*/ 	.byte	0x06
	.zero		1


	//   ....[47]....
        /*03e0*/ 	.word	0x00000d60
        /*03e4*/ 	.word	0x000000ff
        /*03e8*/ 	.word	0x00000188
        /*03ec*/ 	.short	0x0100
        /*03ee*/ 	.byte	0x06
	.zero		1


	//   ....[48]....
        /*03f0*/ 	.word	0x00000d70
        /*03f4*/ 	.word	0x000000ff
        /*03f8*/ 	.word	0x00000170
        /*03fc*/ 	.short	0x0100
        /*03fe*/ 	.byte	0x06
	.zero		1


	//   ....[49]....
        /*0400*/ 	.word	0x00000d80
        /*0404*/ 	.word	0x000000ff
        /*0408*/ 	.word	0x00000190
        /*040c*/ 	.short	0x0100
        /*040e*/ 	.byte	0x06
	.zero		1


	//   ....[50]....
        /*0410*/ 	.word	0x00000d90
        /*0414*/ 	.word	0x000000ff
        /*0418*/ 	.word	0x00000178
        /*041c*/ 	.short	0x0100
        /*041e*/ 	.byte	0x06
	.zero		1


	//   ....[51]....
        /*0420*/ 	.word	0x00000da0
        /*0424*/ 	.word	0x000000ff
        /*0428*/ 	.word	0x00000198
        /*042c*/ 	.short	0x0100
        /*042e*/ 	.byte	0x06
	.zero		1


	//   ....[52]....
        /*0430*/ 	.word	0x00000e90
        /*0434*/ 	.word	0x000000ff
        /*0438*/ 	.word	0x000001a0
        /*043c*/ 	.short	0x0100
        /*043e*/ 	.byte	0x05
	.zero		1


	//   ....[53]....
        /*0440*/ 	.word	0x00000ea0
        /*0444*/ 	.word	0x000000ff
        /*0448*/ 	.word	0x000001b0
        /*044c*/ 	.short	0x0100
        /*044e*/ 	.byte	0x05
	.zero		1


	//   ....[54]....
        /*0450*/ 	.word	0x00000eb0
        /*0454*/ 	.word	0x000000ff
        /*0458*/ 	.word	0x000001a8
        /*045c*/ 	.short	0x0100
        /*045e*/ 	.byte	0x05
	.zero		1


	//   ....[55]....
        /*0460*/ 	.word	0x00000ec0
        /*0464*/ 	.word	0x000000ff
        /*0468*/ 	.word	0x000001b8
        /*046c*/ 	.short	0x0100
        /*046e*/ 	.byte	0x05
	.zero		1


	//   ....[56]....
        /*0470*/ 	.word	0x00000fc0
        /*0474*/ 	.word	0x000000ff
        /*0478*/ 	.word	0x000001c0
        /*047c*/ 	.short	0x0100
        /*047e*/ 	.byte	0x04
	.zero		1


	//   ....[57]....
        /*0480*/ 	.word	0x00001dc0
        /*0484*/ 	.word	0x00000000
        /*0488*/ 	.word	0x000001b0
        /*048c*/ 	.short	0x010a
        /*048e*/ 	.byte	0xff
	.zero		1


	//   ....[58]....
        /*0490*/ 	.word	0x00001df0
        /*0494*/ 	.word	0x00000000
        /*0498*/ 	.word	0x000001a0
        /*049c*/ 	.short	0x0101
        /*049e*/ 	.byte	0xff
	.zero		1


	//   ....[59]....
        /*04a0*/ 	.word	0x00001eb0
        /*04a4*/ 	.word	0x000000ff
        /*04a8*/ 	.word	0x00000090
        /*04ac*/ 	.short	0x010a
        /*04ae*/ 	.byte	0x04
	.zero		1


	//   ....[60]....
        /*04b0*/ 	.word	0x00001f60
        /*04b4*/ 	.word	0x000000ff
        /*04b8*/ 	.word	0x00000090
        /*04bc*/ 	.short	0x010a
        /*04be*/ 	.byte	0x21
	.zero		1


	//   ....[61]....
        /*04c0*/ 	.word	0x00002120
        /*04c4*/ 	.word	0x000000ff
        /*04c8*/ 	.word	0x00000090
        /*04cc*/ 	.short	0x010a
        /*04ce*/ 	.byte	0x04
	.zero		1


	//   ....[62]....
        /*04d0*/ 	.word	0x00002230
        /*04d4*/ 	.word	0x000000ff
        /*04d8*/ 	.word	0x00000138
        /*04dc*/ 	.short	0x0101
        /*04de*/ 	.byte	0x11
	.zero		1


	//   ....[63]....
        /*04e0*/ 	.word	0x00002250
        /*04e4*/ 	.word	0x000000ff
        /*04e8*/ 	.word	0x00000090
        /*04ec*/ 	.short	0x010a
        /*04ee*/ 	.byte	0x05
	.zero		1


	//   ....[64]....
        /*04f0*/ 	.word	0x000022d0
        /*04f4*/ 	.word	0x000000ff
        /*04f8*/ 	.word	0x00000090
        /*04fc*/ 	.short	0x010a
        /*04fe*/ 	.byte	0x21
	.zero		1


	//   ....[65]....
        /*0500*/ 	.word	0x00002460
        /*0504*/ 	.word	0x000000ff
        /*0508*/ 	.word	0x00000090
        /*050c*/ 	.short	0x010a
        /*050e*/ 	.byte	0x05
	.zero		1


	//   ....[66]....
        /*0510*/ 	.word	0x00002590
        /*0514*/ 	.word	0x00000003
        /*0518*/ 	.word	0x00000140
        /*051c*/ 	.short	0x010a
        /*051e*/ 	.byte	0xff
	.zero		1


	//   ....[67]....
        /*0520*/ 	.word	0x000026e0
        /*0524*/ 	.word	0x00000000
        /*0528*/ 	.word	0x00000000
        /*052c*/ 	.short	0x0101
        /*052e*/ 	.byte	0xff
	.zero		1


	//   ....[68]....
        /*0530*/ 	.word	0x00002c00
        /*0534*/ 	.word	0x000000ff
        /*0538*/ 	.word	0x00000000
        /*053c*/ 	.short	0x010a
        /*053e*/ 	.byte	0x04
	.zero		1


	//   ....[69]....
        /*0540*/ 	.word	0x00002c90
        /*0544*/ 	.word	0x000000ff
        /*0548*/ 	.word	0x00000000
        /*054c*/ 	.short	0x010a
        /*054e*/ 	.byte	0x04
	.zero		1


	//   ....[70]....
        /*0550*/ 	.word	0x00002d20
        /*0554*/ 	.word	0x000000ff
        /*0558*/ 	.word	0x00000000
        /*055c*/ 	.short	0x010a
        /*055e*/ 	.byte	0x04
	.zero		1


	//   ....[71]....
        /*0560*/ 	.word	0x00002db0
        /*0564*/ 	.word	0x000000ff
        /*0568*/ 	.word	0x00000000
        /*056c*/ 	.short	0x010a
        /*056e*/ 	.byte	0x04
	.zero		1


	//   ....[72]....
        /*0570*/ 	.word	0x00002e40
        /*0574*/ 	.word	0x000000ff
        /*0578*/ 	.word	0x00000000
        /*057c*/ 	.short	0x010a
        /*057e*/ 	.byte	0x04
	.zero		1


	//   ....[73]....
        /*0580*/ 	.word	0x00002ed0
        /*0584*/ 	.word	0x000000ff
        /*0588*/ 	.word	0x00000000
        /*058c*/ 	.short	0x010a
        /*058e*/ 	.byte	0x04
	.zero		1


	//   ....[74]....
        /*0590*/ 	.word	0x00002f60
        /*0594*/ 	.word	0x000000ff
        /*0598*/ 	.word	0x00000000
        /*059c*/ 	.short	0x010a
        /*059e*/ 	.byte	0x04
	.zero		1


	//   ....[75]....
        /*05a0*/ 	.word	0x00002ff0
        /*05a4*/ 	.word	0x000000ff
        /*05a8*/ 	.word	0x00000000
        /*05ac*/ 	.short	0x010a
        /*05ae*/ 	.byte	0x04
	.zero		1


	//   ....[76]....
        /*05b0*/ 	.word	0x00003080
        /*05b4*/ 	.word	0x000000ff
        /*05b8*/ 	.word	0x00000000
        /*05bc*/ 	.short	0x010a
        /*05be*/ 	.byte	0x04
	.zero		1


	//   ....[77]....
        /*05c0*/ 	.word	0x00003110
        /*05c4*/ 	.word	0x000000ff
        /*05c8*/ 	.word	0x00000000
        /*05cc*/ 	.short	0x010a
        /*05ce*/ 	.byte	0x04
	.zero		1


	//   ....[78]....
        /*05d0*/ 	.word	0x000031a0
        /*05d4*/ 	.word	0x000000ff
        /*05d8*/ 	.word	0x00000000
        /*05dc*/ 	.short	0x010a
        /*05de*/ 	.byte	0x04
	.zero		1


	//   ....[79]....
        /*05e0*/ 	.word	0x00003230
        /*05e4*/ 	.word	0x000000ff
        /*05e8*/ 	.word	0x00000000
        /*05ec*/ 	.short	0x010a
        /*05ee*/ 	.byte	0x04
	.zero		1


	//   ....[80]....
        /*05f0*/ 	.word	0x000032c0
        /*05f4*/ 	.word	0x000000ff
        /*05f8*/ 	.word	0x00000000
        /*05fc*/ 	.short	0x010a
        /*05fe*/ 	.byte	0x04
	.zero		1


	//   ....[81]....
        /*0600*/ 	.word	0x00003350
        /*0604*/ 	.word	0x000000ff
        /*0608*/ 	.word	0x00000000
        /*060c*/ 	.short	0x010a
        /*060e*/ 	.byte	0x04
	.zero		1


	//   ....[82]....
        /*0610*/ 	.word	0x000033e0
        /*0614*/ 	.word	0x000000ff
        /*0618*/ 	.word	0x00000000
        /*061c*/ 	.short	0x010a
        /*061e*/ 	.byte	0x04
	.zero		1


	//   ....[83]....
        /*0620*/ 	.word	0x00003470
        /*0624*/ 	.word	0x000000ff
        /*0628*/ 	.word	0x00000000
        /*062c*/ 	.short	0x010a
        /*062e*/ 	.byte	0x04
	.zero		1


	//   ....[84]....
        /*0630*/ 	.word	0x00003500
        /*0634*/ 	.word	0x000000ff
        /*0638*/ 	.word	0x00000000
        /*063c*/ 	.short	0x010a
        /*063e*/ 	.byte	0x04
	.zero		1


	//   ....[85]....
        /*0640*/ 	.word	0x000035a0
        /*0644*/ 	.word	0x00000000
        /*0648*/ 	.word	0x00000000
        /*064c*/ 	.short	0x010a
        /*064e*/ 	.byte	0xff
	.zero		1


	//   ....[86]....
        /*0650*/ 	.word	0x000036c0
        /*0654*/ 	.word	0x00000002
        /*0658*/ 	.word	0x000001a0
        /*065c*/ 	.short	0x010a
        /*065e*/ 	.byte	0xff
	.zero		1


	//   ....[87]....
        /*0660*/ 	.word	0x00003730
        /*0664*/ 	.word	0x00000002
        /*0668*/ 	.word	0x00000000
        /*066c*/ 	.short	0x0101
        /*066e*/ 	.byte	0xff
	.zero		1


	//   ....[88]....
        /*0670*/ 	.word	0x00003750
        /*0674*/ 	.word	0x000000ff
        /*0678*/ 	.word	0x00000150
        /*067c*/ 	.short	0x010a
        /*067e*/ 	.byte	0x05
	.zero		1


	//   ....[89]....
        /*0680*/ 	.word	0x00003870
        /*0684*/ 	.word	0x00000002
        /*0688*/ 	.word	0x00000140
        /*068c*/ 	.short	0x010a
        /*068e*/ 	.byte	0xff
	.zero		1


	//   ....[90]....
        /*0690*/ 	.word	0x00003970
        /*0694*/ 	.word	0x00000002
        /*0698*/ 	.word	0x00000000
        /*069c*/ 	.short	0x0101
        /*069e*/ 	.byte	0xff
	.zero		1


	//   ....[91]....
        /*06a0*/ 	.word	0x00003a00
        /*06a4*/ 	.word	0x000000ff
        /*06a8*/ 	.word	0x00000150
        /*06ac*/ 	.short	0x0106
        /*06ae*/ 	.byte	0x05
	.zero		1


	//   ....[92]....
        /*06b0*/ 	.word	0x00003a20
        /*06b4*/ 	.word	0x000000ff
        /*06b8*/ 	.word	0x00000150
        /*06bc*/ 	.short	0x010a
        /*06be*/ 	.byte	0x05
	.zero		1


	//   ....[93]....
        /*06c0*/ 	.word	0x00003ab0
        /*06c4*/ 	.word	0x000000ff
        /*06c8*/ 	.word	0x00000150
        /*06cc*/ 	.short	0x0106
        /*06ce*/ 	.byte	0x04
	.zero		1


	//   ....[94]....
        /*06d0*/ 	.word	0x00003af0
        /*06d4*/ 	.word	0x00000000
        /*06d8*/ 	.word	0x00000150
        /*06dc*/ 	.short	0x010a
        /*06de*/ 	.byte	0xff
	.zero		1


	//   ....[95]....
        /*06e0*/ 	.word	0x00003d30
        /*06e4*/ 	.word	0x000000ff
        /*06e8*/ 	.word	0x00000008
        /*06ec*/ 	.short	0x010a
        /*06ee*/ 	.byte	0x04
	.zero		1


	//   ....[96]....
        /*06f0*/ 	.word	0x00003d50
        /*06f4*/ 	.word	0x000000ff
        /*06f8*/ 	.word	0x00000008
        /*06fc*/ 	.short	0x010a
        /*06fe*/ 	.byte	0x04
	.zero		1


	//   ....[97]....
        /*0700*/ 	.word	0x00003ee0
        /*0704*/ 	.word	0x000000ff
        /*0708*/ 	.word	0x00000008
        /*070c*/ 	.short	0x010a
        /*070e*/ 	.byte	0x04
	.zero		1


	//   ....[98]....
        /*0710*/ 	.word	0x00003f00
        /*0714*/ 	.word	0x000000ff
        /*0718*/ 	.word	0x00000008
        /*071c*/ 	.short	0x010a
        /*071e*/ 	.byte	0x04
	.zero		1


	//   ....[99]....
        /*0720*/ 	.word	0x00003fc0
        /*0724*/ 	.word	0x000000ff
        /*0728*/ 	.word	0x00000000
        /*072c*/ 	.short	0x0101
        /*072e*/ 	.byte	0x05
	.zero		1


	//   ....[100]....
        /*0730*/ 	.word	0x00004300
        /*0734*/ 	.word	0x00000000
        /*0738*/ 	.word	0x00000140
        /*073c*/ 	.short	0x010a
        /*073e*/ 	.byte	0xff
	.zero		1


	//   ....[101]....
        /*0740*/ 	.word	0x000043c0
        /*0744*/ 	.word	0x00000000
        /*0748*/ 	.word	0x00000000
        /*074c*/ 	.short	0x0101
        /*074e*/ 	.byte	0xff
	.zero		1


	//   ....[102]....
        /*0750*/ 	.word	0x00004480
        /*0754*/ 	.word	0x000000ff
        /*0758*/ 	.word	0x00000000
        /*075c*/ 	.short	0x010a
        /*075e*/ 	.byte	0x06
	.zero		1


	//   ....[103]....
        /*0760*/ 	.word	0x00004490
        /*0764*/ 	.word	0x000000ff
        /*0768*/ 	.word	0x00000180
        /*076c*/ 	.short	0x010a
        /*076e*/ 	.byte	0x07
	.zero		1


	//   ....[104]....
        /*0770*/ 	.word	0x00004540
        /*0774*/ 	.word	0x000000ff
        /*0778*/ 	.word	0x00000000
        /*077c*/ 	.short	0x010a
        /*077e*/ 	.byte	0x06
	.zero		1


	//   ....[105]....
        /*0780*/ 	.word	0x00004670
        /*0784*/ 	.word	0x000000ff
        /*0788*/ 	.word	0x00000000
        /*078c*/ 	.short	0x010a
        /*078e*/ 	.byte	0x1e
	.zero		1


	//   ....[106]....
        /*0790*/ 	.word	0x00004970
        /*0794*/ 	.word	0x000000ff
        /*0798*/ 	.word	0x00000000
        /*079c*/ 	.short	0x010a
        /*079e*/ 	.byte	0x07
	.zero		1


	//   ....[107]....
        /*07a0*/ 	.word	0x00004a00
        /*07a4*/ 	.word	0x000000ff
        /*07a8*/ 	.word	0x00000000
        /*07ac*/ 	.short	0x010a
        /*07ae*/ 	.byte	0x07
	.zero		1


	//   ....[108]....
        /*07b0*/ 	.word	0x00004a90
        /*07b4*/ 	.word	0x000000ff
        /*07b8*/ 	.word	0x00000000
        /*07bc*/ 	.short	0x010a
        /*07be*/ 	.byte	0x07
	.zero		1


	//   ....[109]....
        /*07c0*/ 	.word	0x00004b30
        /*07c4*/ 	.word	0x00000000
        /*07c8*/ 	.word	0x00000000
        /*07cc*/ 	.short	0x010a
        /*07ce*/ 	.byte	0xff
	.zero		1


	//   ....[110]....
        /*07d0*/ 	.word	0x00004b70
        /*07d4*/ 	.word	0x00000000
        /*07d8*/ 	.word	0x00000000
        /*07dc*/ 	.short	0x010a
        /*07de*/ 	.byte	0xff
	.zero		1


	//   ....[111]....
        /*07e0*/ 	.word	0x00004be0
        /*07e4*/ 	.word	0x000000ff
        /*07e8*/ 	.word	0x00000000
        /*07ec*/ 	.short	0x0101
        /*07ee*/ 	.byte	0x06
	.zero		1


	//   ....[112]....
        /*07f0*/ 	.word	0x00004c20
        /*07f4*/ 	.word	0x000000ff
        /*07f8*/ 	.word	0x000001c0
        /*07fc*/ 	.short	0x010a
        /*07fe*/ 	.byte	0x05
	.zero		1


	//   ....[113]....
        /*0800*/ 	.word	0x00004c70
        /*0804*/ 	.word	0x000000ff
        /*0808*/ 	.word	0x00000000
        /*080c*/ 	.short	0x0101
        /*080e*/ 	.byte	0x06
	.zero		1


	//   ....[114]....
        /*0810*/ 	.word	0x000050d0
        /*0814*/ 	.word	0x00000007
        /*0818*/ 	.word	0x00000140
        /*081c*/ 	.short	0x010a
        /*081e*/ 	.byte	0xff
	.zero		1


	//   ....[115]....
        /*0820*/ 	.word	0x00005240
        /*0824*/ 	.word	0x00000000
        /*0828*/ 	.word	0x00000000
        /*082c*/ 	.short	0x0101
        /*082e*/ 	.byte	0xff
	.zero		1


	//   ....[116]....
        /*0830*/ 	.word	0x00005650
        /*0834*/ 	.word	0x000000ff
        /*0838*/ 	.word	0x00000138
        /*083c*/ 	.short	0x010a
        /*083e*/ 	.byte	0x13
	.zero		1


	//   ....[117]....
        /*0840*/ 	.word	0x000057c0
        /*0844*/ 	.word	0x000000ff
        /*0848*/ 	.word	0x00000128
        /*084c*/ 	.short	0x010a
        /*084e*/ 	.byte	0x13
	.zero		1


	//   ....[118]....
        /*0850*/ 	.word	0x000059d0
        /*0854*/ 	.word	0x000000ff
        /*0858*/ 	.word	0x00000120
        /*085c*/ 	.short	0x010b
        /*085e*/ 	.byte	0x13
	.zero		1


	//   ....[119]....
        /*0860*/ 	.word	0x000059e0
        /*0864*/ 	.word	0x000000ff
        /*0868*/ 	.word	0x00000000
        /*086c*/ 	.short	0x0101
        /*086e*/ 	.byte	0x36
	.zero		1


	//   ....[120]....
        /*0870*/ 	.word	0x00005a20
        /*0874*/ 	.word	0x00000000
        /*0878*/ 	.word	0x00000128
        /*087c*/ 	.short	0x010a
        /*087e*/ 	.byte	0xff
	.zero		1


	//   ....[121]....
        /*0880*/ 	.word	0x00005d70
        /*0884*/ 	.word	0x00000003
        /*0888*/ 	.word	0x00000140
        /*088c*/ 	.short	0x010a
        /*088e*/ 	.byte	0xff
	.zero		1


	//   ....[122]....
        /*0890*/ 	.word	0x00005ef0
        /*0894*/ 	.word	0x00000000
        /*0898*/ 	.word	0x00000000
        /*089c*/ 	.short	0x0101
        /*089e*/ 	.byte	0xff
	.zero		1


	//   ....[123]....
        /*08a0*/ 	.word	0x000068b0
        /*08a4*/ 	.word	0x000000ff
        /*08a8*/ 	.word	0x00000120
        /*08ac*/ 	.short	0x010a
        /*08ae*/ 	.byte	0x39
	.zero		1


	//   ....[124]....
        /*08b0*/ 	.word	0x000068c0
        /*08b4*/ 	.word	0x00000052
        /*08b8*/ 	.word	0x00000160
        /*08bc*/ 	.short	0x010a
        /*08be*/ 	.byte	0xff
	.zero		1


	//   ....[125]....
        /*08c0*/ 	.word	0x00006a10
        /*08c4*/ 	.word	0x000000ff
        /*08c8*/ 	.word	0x00000120
        /*08cc*/ 	.short	0x010a
        /*08ce*/ 	.byte	0x39
	.zero		1


	//   ....[126]....
        /*08d0*/ 	.word	0x00006af0
        /*08d4*/ 	.word	0x000000ff
        /*08d8*/ 	.word	0x00000000
        /*08dc*/ 	.short	0x0101
        /*08de*/ 	.byte	0x04
	.zero		1


	//   ....[127]....
        /*08e0*/ 	.word	0x00006b50
        /*08e4*/ 	.word	0x00000052
        /*08e8*/ 	.word	0x00000160
        /*08ec*/ 	.short	0x010a
        /*08ee*/ 	.byte	0xff
	.zero		1


	//   ....[128]....
        /*08f0*/ 	.word	0x00006f30
        /*08f4*/ 	.word	0x00000052
        /*08f8*/ 	.word	0x00000000
        /*08fc*/ 	.short	0x0101
        /*08fe*/ 	.byte	0xff
	.zero		1


	//   ....[129]....
        /*0900*/ 	.word	0x00007780
        /*0904*/ 	.word	0x00000000
        /*0908*/ 	.word	0x000001b0
        /*090c*/ 	.short	0x010a
        /*090e*/ 	.byte	0xff
	.zero		1


	//   ....[130]....
        /*0910*/ 	.word	0x000077e0
        /*0914*/ 	.word	0x00000000
        /*0918*/ 	.word	0x00000090
        /*091c*/ 	.short	0x010a
        /*091e*/ 	.byte	0xff
	.zero		1


	//   ....[131]....
        /*0920*/ 	.word	0x00007840
        /*0924*/ 	.word	0x00000000
        /*0928*/ 	.word	0x00000090
        /*092c*/ 	.short	0x010a
        /*092e*/ 	.byte	0xff
	.zero		1


	//   ....[132]....
        /*0930*/ 	.word	0x00007890
        /*0934*/ 	.word	0x00000003
        /*0938*/ 	.word	0x00000140
        /*093c*/ 	.short	0x010a
        /*093e*/ 	.byte	0xff
	.zero		1


	//   ....[133]....
        /*0940*/ 	.word	0x000078f0
        /*0944*/ 	.word	0x00000000
        /*0948*/ 	.word	0x00000000
        /*094c*/ 	.short	0x010a
        /*094e*/ 	.byte	0xff
	.zero		1


	//   ....[134]....
        /*0950*/ 	.word	0x00007950
        /*0954*/ 	.word	0x00000000
        /*0958*/ 	.word	0x00000000
        /*095c*/ 	.short	0x010a
        /*095e*/ 	.byte	0xff
	.zero		1


	//   ....[135]....
        /*0960*/ 	.word	0x000079b0
        /*0964*/ 	.word	0x00000000
        /*0968*/ 	.word	0x00000000
        /*096c*/ 	.short	0x010a
        /*096e*/ 	.byte	0xff
	.zero		1


	//   ....[136]....
        /*0970*/ 	.word	0x00007a10
        /*0974*/ 	.word	0x00000000
        /*0978*/ 	.word	0x00000000
        /*097c*/ 	.short	0x010a
        /*097e*/ 	.byte	0xff
	.zero		1


	//   ....[137]....
        /*0980*/ 	.word	0x00007a70
        /*0984*/ 	.word	0x00000000
        /*0988*/ 	.word	0x00000000
        /*098c*/ 	.short	0x010a
        /*098e*/ 	.byte	0xff
	.zero		1


	//   ....[138]....
        /*0990*/ 	.word	0x00007ad0
        /*0994*/ 	.word	0x00000000
        /*0998*/ 	.word	0x00000000
        /*099c*/ 	.short	0x010a
        /*099e*/ 	.byte	0xff
	.zero		1


	//   ....[139]....
        /*09a0*/ 	.word	0x00007b30
        /*09a4*/ 	.word	0x00000000
        /*09a8*/ 	.word	0x00000000
        /*09ac*/ 	.short	0x010a
        /*09ae*/ 	.byte	0xff
	.zero		1


	//   ....[140]....
        /*09b0*/ 	.word	0x00007b90
        /*09b4*/ 	.word	0x00000000
        /*09b8*/ 	.word	0x00000000
        /*09bc*/ 	.short	0x010a
        /*09be*/ 	.byte	0xff
	.zero		1


	//   ....[141]....
        /*09c0*/ 	.word	0x00007bf0
        /*09c4*/ 	.word	0x00000000
        /*09c8*/ 	.word	0x00000000
        /*09cc*/ 	.short	0x010a
        /*09ce*/ 	.byte	0xff
	.zero		1


	//   ....[142]....
        /*09d0*/ 	.word	0x00007c50
        /*09d4*/ 	.word	0x00000000
        /*09d8*/ 	.word	0x00000000
        /*09dc*/ 	.short	0x010a
        /*09de*/ 	.byte	0xff
	.zero		1


	//   ....[143]....
        /*09e0*/ 	.word	0x00007cb0
        /*09e4*/ 	.word	0x00000000
        /*09e8*/ 	.word	0x00000000
        /*09ec*/ 	.short	0x010a
        /*09ee*/ 	.byte	0xff
	.zero		1


	//   ....[144]....
        /*09f0*/ 	.word	0x00007d10
        /*09f4*/ 	.word	0x00000000
        /*09f8*/ 	.word	0x00000000
        /*09fc*/ 	.short	0x010a
        /*09fe*/ 	.byte	0xff
	.zero		1


	//   ....[145]....
        /*0a00*/ 	.word	0x00007d70
        /*0a04*/ 	.word	0x00000000
        /*0a08*/ 	.word	0x00000000
        /*0a0c*/ 	.short	0x010a
        /*0a0e*/ 	.byte	0xff
	.zero		1


	//   ....[146]....
        /*0a10*/ 	.word	0x00007dd0
        /*0a14*/ 	.word	0x00000000
        /*0a18*/ 	.word	0x00000000
        /*0a1c*/ 	.short	0x010a
        /*0a1e*/ 	.byte	0xff
	.zero		1


	//   ....[147]....
        /*0a20*/ 	.word	0x00007e30
        /*0a24*/ 	.word	0x00000000
        /*0a28*/ 	.word	0x00000000
        /*0a2c*/ 	.short	0x010a
        /*0a2e*/ 	.byte	0xff
	.zero		1


	//   ....[148]....
        /*0a30*/ 	.word	0x00007e90
        /*0a34*/ 	.word	0x00000000
        /*0a38*/ 	.word	0x00000000
        /*0a3c*/ 	.short	0x010a
        /*0a3e*/ 	.byte	0xff
	.zero		1


	//   ....[149]....
        /*0a40*/ 	.word	0x00007ef0
        /*0a44*/ 	.word	0x00000000
        /*0a48*/ 	.word	0x00000000
        /*0a4c*/ 	.short	0x010a
        /*0a4e*/ 	.byte	0xff
	.zero		1


	//   ....[150]....
        /*0a50*/ 	.word	0x00007f40
        /*0a54*/ 	.word	0x00000002
        /*0a58*/ 	.word	0x000001a0
        /*0a5c*/ 	.short	0x010a
        /*0a5e*/ 	.byte	0xff
	.zero		1


	//   ....[151]....
        /*0a60*/ 	.word	0x00007fa0
        /*0a64*/ 	.word	0x00000002
        /*0a68*/ 	.word	0x00000150
        /*0a6c*/ 	.short	0x010a
        /*0a6e*/ 	.byte	0xff
	.zero		1


	//   ....[152]....
        /*0a70*/ 	.word	0x00007ff0
        /*0a74*/ 	.word	0x00000002
        /*0a78*/ 	.word	0x00000140
        /*0a7c*/ 	.short	0x010a
        /*0a7e*/ 	.byte	0xff
	.zero		1


	//   ....[153]....
        /*0a80*/ 	.word	0x00008050
        /*0a84*/ 	.word	0x00000000
        /*0a88*/ 	.word	0x00000150
        /*0a8c*/ 	.short	0x010a
        /*0a8e*/ 	.byte	0xff
	.zero		1


	//   ....[154]....
        /*0a90*/ 	.word	0x000080b0
        /*0a94*/ 	.word	0x00000005
        /*0a98*/ 	.word	0x00000008
        /*0a9c*/ 	.short	0x010a
        /*0a9e*/ 	.byte	0xff
	.zero		1


	//   ....[155]....
        /*0aa0*/ 	.word	0x000081a0
        /*0aa4*/ 	.word	0x00000000
        /*0aa8*/ 	.word	0x00000008
        /*0aac*/ 	.short	0x010a
        /*0aae*/ 	.byte	0xff
	.zero		1


	//   ....[156]....
        /*0ab0*/ 	.word	0x000081f0
        /*0ab4*/ 	.word	0x00000000
        /*0ab8*/ 	.word	0x00000140
        /*0abc*/ 	.short	0x010a
        /*0abe*/ 	.byte	0xff
	.zero		1


	//   ....[157]....
        /*0ac0*/ 	.word	0x00008250
        /*0ac4*/ 	.word	0x00000000
        /*0ac8*/ 	.word	0x00000180
        /*0acc*/ 	.short	0x010a
        /*0ace*/ 	.byte	0xff
	.zero		1


	//   ....[158]....
        /*0ad0*/ 	.word	0x000082b0
        /*0ad4*/ 	.word	0x00000000
        /*0ad8*/ 	.word	0x00000000
        /*0adc*/ 	.short	0x010a
        /*0ade*/ 	.byte	0xff
	.zero		1


	//   ....[159]....
        /*0ae0*/ 	.word	0x00008310
        /*0ae4*/ 	.word	0x00000000
        /*0ae8*/ 	.word	0x00000000
        /*0aec*/ 	.short	0x010a
        /*0aee*/ 	.byte	0xff
	.zero		1


	//   ....[160]....
        /*0af0*/ 	.word	0x00008370
        /*0af4*/ 	.word	0x00000000
        /*0af8*/ 	.word	0x00000000
        /*0afc*/ 	.short	0x010a
        /*0afe*/ 	.byte	0xff
	.zero		1


	//   ....[161]....
        /*0b00*/ 	.word	0x000083d0
        /*0b04*/ 	.word	0x00000000
        /*0b08*/ 	.word	0x00000000
        /*0b0c*/ 	.short	0x010a
        /*0b0e*/ 	.byte	0xff
	.zero		1


	//   ....[162]....
        /*0b10*/ 	.word	0x00008430
        /*0b14*/ 	.word	0x00000000
        /*0b18*/ 	.word	0x000001c0
        /*0b1c*/ 	.short	0x010a
        /*0b1e*/ 	.byte	0xff
	.zero		1


	//   ....[163]....
        /*0b20*/ 	.word	0x00008480
        /*0b24*/ 	.word	0x00000007
        /*0b28*/ 	.word	0x00000140
        /*0b2c*/ 	.short	0x010a
        /*0b2e*/ 	.byte	0xff
	.zero		1


	//   ....[164]....
        /*0b30*/ 	.word	0x000084e0
        /*0b34*/ 	.word	0x00000000
        /*0b38*/ 	.word	0x00000138
        /*0b3c*/ 	.short	0x010a
        /*0b3e*/ 	.byte	0xff
	.zero		1


	//   ....[165]....
        /*0b40*/ 	.word	0x00008540
        /*0b44*/ 	.word	0x00000000
        /*0b48*/ 	.word	0x00000128
        /*0b4c*/ 	.short	0x010a
        /*0b4e*/ 	.byte	0xff
	.zero		1


	//   ....[166]....
        /*0b50*/ 	.word	0x00008590
        /*0b54*/ 	.word	0x00000003
        /*0b58*/ 	.word	0x00000140
        /*0b5c*/ 	.short	0x010a
        /*0b5e*/ 	.byte	0xff
	.zero		1


	//   ....[167]....
        /*0b60*/ 	.word	0x000085f0
        /*0b64*/ 	.word	0x00000000
        /*0b68*/ 	.word	0x00000120
        /*0b6c*/ 	.short	0x010a
        /*0b6e*/ 	.byte	0xff
	.zero		1


	//   ....[168]....
        /*0b70*/ 	.word	0x00008640
        /*0b74*/ 	.word	0x00000052
        /*0b78*/ 	.word	0x00000160
        /*0b7c*/ 	.short	0x010a
        /*0b7e*/ 	.byte	0xff
	.zero		1


	//----- nvinfo : EIATTR_NUM_MBARRIERS
	.align		4
.L_47:
        /*0b80*/ 	.byte	0x03, 0x38
        /*0b82*/ 	.short	0x0039


	//----- nvinfo : EIATTR_EXIT_INSTR_OFFSETS
	.align		4
        /*0b84*/ 	.byte	0x04, 0x1c
        /*0b86*/ 	.short	(.L_49 - .L_48)


	//   ....[0]....
.L_48:
        /*0b88*/ 	.word	0x000035d0


	//   ....[1]....
        /*0b8c*/ 	.word	0x00003ac0


	//   ....[2]....
        /*0b90*/ 	.word	0x00003b20


	//   ....[3]....
        /*0b94*/ 	.word	0x00004ea0


	//   ....[4]....
        /*0b98*/ 	.word	0x00005a50


	//   ....[5]....
        /*0b9c*/ 	.word	0x00005a90


	//   ....[6]....
        /*0ba0*/ 	.word	0x00007770


	//----- nvinfo : EIATTR_MAX_THREADS
	.align		4
.L_49:
        /*0ba4*/ 	.byte	0x04, 0x05
        /*0ba6*/ 	.short	(.L_51 - .L_50)
.L_50:
        /*0ba8*/ 	.word	0x00000100
        /*0bac*/ 	.word	0x00000001
        /*0bb0*/ 	.word	0x00000001


	//----- nvinfo : EIATTR_CRS_STACK_SIZE
	.align		4
.L_51:
        /*0bb4*/ 	.byte	0x04, 0x1e
        /*0bb6*/ 	.short	(.L_53 - .L_52)
.L_52:
        /*0bb8*/ 	.word	0x00000000


	//----- nvinfo : EIATTR_CBANK_PARAM_SIZE
	.align		4
.L_53:
        /*0bbc*/ 	.byte	0x03, 0x19
        /*0bbe*/ 	.short	0x0800


	//----- nvinfo : EIATTR_PARAM_CBANK
	.align		4
        /*0bc0*/ 	.byte	0x04, 0x0a
        /*0bc2*/ 	.short	(.L_55 - .L_54)
	.align		4
.L_54:
        /*0bc4*/ 	.word	index@(.nv.constant0._ZN7cutlass13device_kernelINS_4gemm6kernel13GemmUniversalIN4cute5tupleIJiiiiEEENS1_10collective13CollectiveMmaINS1_35MainloopSm100TmaUmmaWarpSpecializedILi18ELi2ELi4ENS5_IJNS4_1CILi4EEESB_NSA_ILi1EEEEEEEENS5_IJNSA_ILi128EEENSA_ILi64EEESF_EEENS_12float_e5m2_tENS5_IJlSC_lEEESI_SJ_NS4_8TiledMMAINS4_8MMA_AtomIJNS4_10MMA_TraitsINS4_25SM100_MMA_F8F6F4_2x1SM_SSEJSI_SI_fSF_SG_NS4_17integral_constantINS4_4UMMA5MajorELSQ_0EEESR_NSO_INSP_7ScaleInELSS_0EEEST_EEEEEENS4_6LayoutINS5_IJSC_SC_SC_EEENS5_IJNSA_ILi0EEESY_SY_EEEEENS5_IJNS4_10UnderscoreES11_S11_EEEEENS4_28SM100_TMA_2SM_LOAD_MULTICASTENS4_14ComposedLayoutINS4_7SwizzleILi3ELi4ELi3EEENS4_18smem_ptr_flag_bitsILi8EEENSW_INS5_IJNSA_ILi8EEESF_EEENS5_IJSF_SC_EEEEEEEvNS4_8identityES14_S1E_vS1F_EENS_8epilogue10collective18CollectiveEpilogueINS1H_23Sm100TmaWarpSpecializedILi1ELi1ELi32ELb0ELb0EEEJNS5_IJSG_SG_SF_EEENS5_IJNSW_ISG_SC_EES1N_EEESI_SJ_SI_SJ_NS1H_6fusion15FusionCallbacksIS1L_NS1P_17LinearCombinationISI_fSI_fLNS_15FloatRoundStyleE2EEES1M_S1O_JEEENS4_5SM1004TMEM4LOAD26SM100_TMEM_LOAD_32dp32b32xENS4_13SM90_TMA_LOADENS15_INS16_ILi2ELi4ELi3EEES19_NSW_INS5_IJS1A_SG_EEENS5_IJSG_SC_EEEEEEENS4_39AutoVectorizingCopyWithAssumedAlignmentILi128EEENS4_14SM90_TMA_STOREES24_S26_S26_EEEvvEEEEvNT_6ParamsE)
        /*0bc8*/ 	.short	0x0380
        /*0bca*/ 	.short	0x0800


	//----- nvinfo : EIATTR_SW_WAR
	.align		4
.L_55:
        /*0bcc*/ 	.byte	0x04, 0x36
        /*0bce*/ 	.short	(.L_57 - .L_56)
.L_56:
        /*0bd0*/ 	.word	0x00000008
.L_57:


//--------------------- .nv.callgraph             --------------------------
	.section	.nv.callgraph,"",@"SHT_CUDA_CALLGRAPH"
	.align	4
	.sectionentsize	8
	.align		4
        /*0000*/ 	.word	0x00000000
	.align		4
        /*0004*/ 	.word	0xffffffff
	.align		4
        /*0008*/ 	.word	index@(_ZN7cutlass13device_kernelINS_4gemm6kernel13GemmUniversalIN4cute5tupleIJiiiiEEENS1_10collective13CollectiveMmaINS1_35MainloopSm100TmaUmmaWarpSpecializedILi18ELi2ELi4ENS5_IJNS4_1CILi4EEESB_NSA_ILi1EEEEEEEENS5_IJNSA_ILi128EEENSA_ILi64EEESF_EEENS_12float_e5m2_tENS5_IJlSC_lEEESI_SJ_NS4_8TiledMMAINS4_8MMA_AtomIJNS4_10MMA_TraitsINS4_25SM100_MMA_F8F6F4_2x1SM_SSEJSI_SI_fSF_SG_NS4_17integral_constantINS4_4UMMA5MajorELSQ_0EEESR_NSO_INSP_7ScaleInELSS_0EEEST_EEEEEENS4_6LayoutINS5_IJSC_SC_SC_EEENS5_IJNSA_ILi0EEESY_SY_EEEEENS5_IJNS4_10UnderscoreES11_S11_EEEEENS4_28SM100_TMA_2SM_LOAD_MULTICASTENS4_14ComposedLayoutINS4_7SwizzleILi3ELi4ELi3EEENS4_18smem_ptr_flag_bitsILi8EEENSW_INS5_IJNSA_ILi8EEESF_EEENS5_IJSF_SC_EEEEEEEvNS4_8identityES14_S1E_vS1F_EENS_8epilogue10collective18CollectiveEpilogueINS1H_23Sm100TmaWarpSpecializedILi1ELi1ELi32ELb0ELb0EEEJNS5_IJSG_SG_SF_EEENS5_IJNSW_ISG_SC_EES1N_EEESI_SJ_SI_SJ_NS1H_6fusion15FusionCallbacksIS1L_NS1P_17LinearCombinationISI_fSI_fLNS_15FloatRoundStyleE2EEES1M_S1O_JEEENS4_5SM1004TMEM4LOAD26SM100_TMEM_LOAD_32dp32b32xENS4_13SM90_TMA_LOADENS15_INS16_ILi2ELi4ELi3EEES19_NSW_INS5_IJS1A_SG_EEENS5_IJSG_SC_EEEEEEENS4_39AutoVectorizingCopyWithAssumedAlignmentILi128EEENS4_14SM90_TMA_STOREES24_S26_S26_EEEvvEEEEvNT_6ParamsE)
	.align		4
        /*000c*/ 	.word	index@(__assertfail)
	.align		4
        /*0010*/ 	.word	0x00000000
	.align		4
        /*0014*/ 	.word	0xfffffffe
	.align		4
        /*0018*/ 	.word	0x00000000
	.align		4
        /*001c*/ 	.word	0xfffffffd
	.align		4
        /*0020*/ 	.word	0x00000000
	.align		4
        /*0024*/ 	.word	0xfffffffc


//--------------------- .nv.constant4             --------------------------
	.section	.nv.constant4,"a",@progbits
	.align	8
	.align		8
.nv.constant4:
        /*0000*/ 	.dword	__assertfail
	.align		8
        /*0008*/ 	.dword	__unnamed_1
	.align		8
        /*0010*/ 	.dword	__unnamed_2
	.align		8
        /*0018*/ 	.dword	_ZN40_INTERNAL_0c8b3bc5_4_k_cu_eef8ba4f_350784cuda3std3__45__cpo5beginE
	.align		8
        /*0020*/ 	.dword	_ZN40_INTERNAL_0c8b3bc5_4_k_cu_eef8ba4f_350784cuda3std3__45__cpo3endE
	.align		8
        /*0028*/ 	.dword	_ZN40_INTERNAL_0c8b3bc5_4_k_cu_eef8ba4f_350784cuda3std3__45__cpo6cbeginE
	.align		8
        /*0030*/ 	.dword	_ZN40_INTERNAL_0c8b3bc5_4_k_cu_eef8ba4f_350784cuda3std3__45__cpo4cendE
	.align		8
        /*0038*/ 	.dword	_ZN40_INTERNAL_0c8b3bc5_4_k_cu_eef8ba4f_350784cuda3std3__442_GLOBAL__N__0c8b3bc5_4_k_cu_eef8ba4f_350786ignoreE
	.align		8
        /*0040*/ 	.dword	_ZN40_INTERNAL_0c8b3bc5_4_k_cu_eef8ba4f_350784cuda3std3__419piecewise_constructE
	.align		8
        /*0048*/ 	.dword	_ZN40_INTERNAL_0c8b3bc5_4_k_cu_eef8ba4f_350784cuda3std3__48in_placeE
	.align		8
        /*0050*/ 	.dword	_ZN40_INTERNAL_0c8b3bc5_4_k_cu_eef8ba4f_350784cuda3std6ranges3__45__cpo4swapE
	.align		8
        /*0058*/ 	.dword	_ZN40_INTERNAL_0c8b3bc5_4_k_cu_eef8ba4f_350784cuda3std6ranges3__45__cpo9iter_moveE
	.align		8
        /*0060*/ 	.dword	_ZN40_INTERNAL_0c8b3bc5_4_k_cu_eef8ba4f_350784cute7productE
	.align		8
        /*0068*/ 	.dword	_ZN40_INTERNAL_0c8b3bc5_4_k_cu_eef8ba4f_350784cute1_E
	.align		8
        /*0070*/ 	.dword	$str$25
	.align		8
        /*0078*/ 	.dword	$str$26
	.align		8
        /*0080*/ 	.dword	$str$27
	.align		8
        /*0088*/ 	.dword	$str$28


//--------------------- .text._ZN7cutlass13device_kernelINS_4gemm6kernel13GemmUniversalIN4cute5tupleIJiiiiEEENS1_10collective13CollectiveMmaINS1_35MainloopSm100TmaUmmaWarpSpecializedILi18ELi2ELi4ENS5_IJNS4_1CILi4EEESB_NSA_ILi1EEEEEEEENS5_IJNSA_ILi128EEENSA_ILi64EEESF_EEENS_12float_e5m2_tENS5_IJlSC_lEEESI_SJ_NS4_8TiledMMAINS4_8MMA_AtomIJNS4_10MMA_TraitsINS4_25SM100_MMA_F8F6F4_2x1SM_SSEJSI_SI_fSF_SG_NS4_17integral_constantINS4_4UMMA5MajorELSQ_0EEESR_NSO_INSP_7ScaleInELSS_0EEEST_EEEEEENS4_6LayoutINS5_IJSC_SC_SC_EEENS5_IJNSA_ILi0EEESY_SY_EEEEENS5_IJNS4_10UnderscoreES11_S11_EEEEENS4_28SM100_TMA_2SM_LOAD_MULTICASTENS4_14ComposedLayoutINS4_7SwizzleILi3ELi4ELi3EEENS4_18smem_ptr_flag_bitsILi8EEENSW_INS5_IJNSA_ILi8EEESF_EEENS5_IJSF_SC_EEEEEEEvNS4_8identityES14_S1E_vS1F_EENS_8epilogue10collective18CollectiveEpilogueINS1H_23Sm100TmaWarpSpecializedILi1ELi1ELi32ELb0ELb0EEEJNS5_IJSG_SG_SF_EEENS5_IJNSW_ISG_SC_EES1N_EEESI_SJ_SI_SJ_NS1H_6fusion15FusionCallbacksIS1L_NS1P_17LinearCombinationISI_fSI_fLNS_15FloatRoundStyleE2EEES1M_S1O_JEEENS4_5SM1004TMEM4LOAD26SM100_TMEM_LOAD_32dp32b32xENS4_13SM90_TMA_LOADENS15_INS16_ILi2ELi4ELi3EEES19_NSW_INS5_IJS1A_SG_EEENS5_IJSG_SC_EEEEEEENS4_39AutoVectorizingCopyWithAssumedAlignmentILi128EEENS4_14SM90_TMA_STOREES24_S26_S26_EEEvvEEEEvNT_6ParamsE --------------------------
	.section	.text._ZN7cutlass13device_kernelINS_4gemm6kernel13GemmUniversalIN4cute5tupleIJiiiiEEENS1_10collective13CollectiveMmaINS1_35MainloopSm100TmaUmmaWarpSpecializedILi18ELi2ELi4ENS5_IJNS4_1CILi4EEESB_NSA_ILi1EEEEEEEENS5_IJNSA_ILi128EEENSA_ILi64EEESF_EEENS_12float_e5m2_tENS5_IJlSC_lEEESI_SJ_NS4_8TiledMMAINS4_8MMA_AtomIJNS4_10MMA_TraitsINS4_25SM100_MMA_F8F6F4_2x1SM_SSEJSI_SI_fSF_SG_NS4_17integral_constantINS4_4UMMA5MajorELSQ_0EEESR_NSO_INSP_7ScaleInELSS_0EEEST_EEEEEENS4_6LayoutINS5_IJSC_SC_SC_EEENS5_IJNSA_ILi0EEESY_SY_EEEEENS5_IJNS4_10UnderscoreES11_S11_EEEEENS4_28SM100_TMA_2SM_LOAD_MULTICASTENS4_14ComposedLayoutINS4_7SwizzleILi3ELi4ELi3EEENS4_18smem_ptr_flag_bitsILi8EEENSW_INS5_IJNSA_ILi8EEESF_EEENS5_IJSF_SC_EEEEEEEvNS4_8identityES14_S1E_vS1F_EENS_8epilogue10collective18CollectiveEpilogueINS1H_23Sm100TmaWarpSpecializedILi1ELi1ELi32ELb0ELb0EEEJNS5_IJSG_SG_SF_EEENS5_IJNSW_ISG_SC_EES1N_EEESI_SJ_SI_SJ_NS1H_6fusion15FusionCallbacksIS1L_NS1P_17LinearCombinationISI_fSI_fLNS_15FloatRoundStyleE2EEES1M_S1O_JEEENS4_5SM1004TMEM4LOAD26SM100_TMEM_LOAD_32dp32b32xENS4_13SM90_TMA_LOADENS15_INS16_ILi2ELi4ELi3EEES19_NSW_INS5_IJS1A_SG_EEENS5_IJSG_SC_EEEEEEENS4_39AutoVectorizingCopyWithAssumedAlignmentILi128EEENS4_14SM90_TMA_STOREES24_S26_S26_EEEvvEEEEvNT_6ParamsE,"ax",@progbits
	.align	128
.text._ZN7cutlass13device_kernelINS_4gemm6kernel13GemmUniversalIN4cute5tupleIJiiiiEEENS1_10collective13CollectiveMmaINS1_35MainloopSm100TmaUmmaWarpSpecializedILi18ELi2ELi4ENS5_IJNS4_1CILi4EEESB_NSA_ILi1EEEEEEEENS5_IJNSA_ILi128EEENSA_ILi64EEESF_EEENS_12float_e5m2_tENS5_IJlSC_lEEESI_SJ_NS4_8TiledMMAINS4_8MMA_AtomIJNS4_10MMA_TraitsINS4_25SM100_MMA_F8F6F4_2x1SM_SSEJSI_SI_fSF_SG_NS4_17integral_constantINS4_4UMMA5MajorELSQ_0EEESR_NSO_INSP_7ScaleInELSS_0EEEST_EEEEEENS4_6LayoutINS5_IJSC_SC_SC_EEENS5_IJNSA_ILi0EEESY_SY_EEEEENS5_IJNS4_10UnderscoreES11_S11_EEEEENS4_28SM100_TMA_2SM_LOAD_MULTICASTENS4_14ComposedLayoutINS4_7SwizzleILi3ELi4ELi3EEENS4_18smem_ptr_flag_bitsILi8EEENSW_INS5_IJNSA_ILi8EEESF_EEENS5_IJSF_SC_EEEEEEEvNS4_8identityES14_S1E_vS1F_EENS_8epilogue10collective18CollectiveEpilogueINS1H_23Sm100TmaWarpSpecializedILi1ELi1ELi32ELb0ELb0EEEJNS5_IJSG_SG_SF_EEENS5_IJNSW_ISG_SC_EES1N_EEESI_SJ_SI_SJ_NS1H_6fusion15FusionCallbacksIS1L_NS1P_17LinearCombinationISI_fSI_fLNS_15FloatRoundStyleE2EEES1M_S1O_JEEENS4_5SM1004TMEM4LOAD26SM100_TMEM_LOAD_32dp32b32xENS4_13SM90_TMA_LOADENS15_INS16_ILi2ELi4ELi3EEES19_NSW_INS5_IJS1A_SG_EEENS5_IJSG_SC_EEEEEEENS4_39AutoVectorizingCopyWithAssumedAlignmentILi128EEENS4_14SM90_TMA_STOREES24_S26_S26_EEEvvEEEEvNT_6ParamsE:
        .type           _ZN7cutlass13device_kernelINS_4gemm6kernel13GemmUniversalIN4cute5tupleIJiiiiEEENS1_10collective13CollectiveMmaINS1_35MainloopSm100TmaUmmaWarpSpecializedILi18ELi2ELi4ENS5_IJNS4_1CILi4EEESB_NSA_ILi1EEEEEEEENS5_IJNSA_ILi128EEENSA_ILi64EEESF_EEENS_12float_e5m2_tENS5_IJlSC_lEEESI_SJ_NS4_8TiledMMAINS4_8MMA_AtomIJNS4_10MMA_TraitsINS4_25SM100_MMA_F8F6F4_2x1SM_SSEJSI_SI_fSF_SG_NS4_17integral_constantINS4_4UMMA5MajorELSQ_0EEESR_NSO_INSP_7ScaleInELSS_0EEEST_EEEEEENS4_6LayoutINS5_IJSC_SC_SC_EEENS5_IJNSA_ILi0EEESY_SY_EEEEENS5_IJNS4_10UnderscoreES11_S11_EEEEENS4_28SM100_TMA_2SM_LOAD_MULTICASTENS4_14ComposedLayoutINS4_7SwizzleILi3ELi4ELi3EEENS4_18smem_ptr_flag_bitsILi8EEENSW_INS5_IJNSA_ILi8EEESF_EEENS5_IJSF_SC_EEEEEEEvNS4_8identityES14_S1E_vS1F_EENS_8epilogue10collective18CollectiveEpilogueINS1H_23Sm100TmaWarpSpecializedILi1ELi1ELi32ELb0ELb0EEEJNS5_IJSG_SG_SF_EEENS5_IJNSW_ISG_SC_EES1N_EEESI_SJ_SI_SJ_NS1H_6fusion15FusionCallbacksIS1L_NS1P_17LinearCombinationISI_fSI_fLNS_15FloatRoundStyleE2EEES1M_S1O_JEEENS4_5SM1004TMEM4LOAD26SM100_TMEM_LOAD_32dp32b32xENS4_13SM90_TMA_LOADENS15_INS16_ILi2ELi4ELi3EEES19_NSW_INS5_IJS1A_SG_EEENS5_IJSG_SC_EEEEEEENS4_39AutoVectorizingCopyWithAssumedAlignmentILi128EEENS4_14SM90_TMA_STOREES24_S26_S26_EEEvvEEEEvNT_6ParamsE,@function
        .size           _ZN7cutlass13device_kernelINS_4gemm6kernel13GemmUniversalIN4cute5tupleIJiiiiEEENS1_10collective13CollectiveMmaINS1_35MainloopSm100TmaUmmaWarpSpecializedILi18ELi2ELi4ENS5_IJNS4_1CILi4EEESB_NSA_ILi1EEEEEEEENS5_IJNSA_ILi128EEENSA_ILi64EEESF_EEENS_12float_e5m2_tENS5_IJlSC_lEEESI_SJ_NS4_8TiledMMAINS4_8MMA_AtomIJNS4_10MMA_TraitsINS4_25SM100_MMA_F8F6F4_2x1SM_SSEJSI_SI_fSF_SG_NS4_17integral_constantINS4_4UMMA5MajorELSQ_0EEESR_NSO_INSP_7ScaleInELSS_0EEEST_EEEEEENS4_6LayoutINS5_IJSC_SC_SC_EEENS5_IJNSA_ILi0EEESY_SY_EEEEENS5_IJNS4_10UnderscoreES11_S11_EEEEENS4_28SM100_TMA_2SM_LOAD_MULTICASTENS4_14ComposedLayoutINS4_7SwizzleILi3ELi4ELi3EEENS4_18smem_ptr_flag_bitsILi8EEENSW_INS5_IJNSA_ILi8EEESF_EEENS5_IJSF_SC_EEEEEEEvNS4_8identityES14_S1E_vS1F_EENS_8epilogue10collective18CollectiveEpilogueINS1H_23Sm100TmaWarpSpecializedILi1ELi1ELi32ELb0ELb0EEEJNS5_IJSG_SG_SF_EEENS5_IJNSW_ISG_SC_EES1N_EEESI_SJ_SI_SJ_NS1H_6fusion15FusionCallbacksIS1L_NS1P_17LinearCombinationISI_fSI_fLNS_15FloatRoundStyleE2EEES1M_S1O_JEEENS4_5SM1004TMEM4LOAD26SM100_TMEM_LOAD_32dp32b32xENS4_13SM90_TMA_LOADENS15_INS16_ILi2ELi4ELi3EEES19_NSW_INS5_IJS1A_SG_EEENS5_IJSG_SC_EEEEEEENS4_39AutoVectorizingCopyWithAssumedAlignmentILi128EEENS4_14SM90_TMA_STOREES24_S26_S26_EEEvvEEEEvNT_6ParamsE,(.L_x_192 - _ZN7cutlass13device_kernelINS_4gemm6kernel13GemmUniversalIN4cute5tupleIJiiiiEEENS1_10collective13CollectiveMmaINS1_35MainloopSm100TmaUmmaWarpSpecializedILi18ELi2ELi4ENS5_IJNS4_1CILi4EEESB_NSA_ILi1EEEEEEEENS5_IJNSA_ILi128EEENSA_ILi64EEESF_EEENS_12float_e5m2_tENS5_IJlSC_lEEESI_SJ_NS4_8TiledMMAINS4_8MMA_AtomIJNS4_10MMA_TraitsINS4_25SM100_MMA_F8F6F4_2x1SM_SSEJSI_SI_fSF_SG_NS4_17integral_constantINS4_4UMMA5MajorELSQ_0EEESR_NSO_INSP_7ScaleInELSS_0EEEST_EEEEEENS4_6LayoutINS5_IJSC_SC_SC_EEENS5_IJNSA_ILi0EEESY_SY_EEEEENS5_IJNS4_10UnderscoreES11_S11_EEEEENS4_28SM100_TMA_2SM_LOAD_MULTICASTENS4_14ComposedLayoutINS4_7SwizzleILi3ELi4ELi3EEENS4_18smem_ptr_flag_bitsILi8EEENSW_INS5_IJNSA_ILi8EEESF_EEENS5_IJSF_SC_EEEEEEEvNS4_8identityES14_S1E_vS1F_EENS_8epilogue10collective18CollectiveEpilogueINS1H_23Sm100TmaWarpSpecializedILi1ELi1ELi32ELb0ELb0EEEJNS5_IJSG_SG_SF_EEENS5_IJNSW_ISG_SC_EES1N_EEESI_SJ_SI_SJ_NS1H_6fusion15FusionCallbacksIS1L_NS1P_17LinearCombinationISI_fSI_fLNS_15FloatRoundStyleE2EEES1M_S1O_JEEENS4_5SM1004TMEM4LOAD26SM100_TMEM_LOAD_32dp32b32xENS4_13SM90_TMA_LOADENS15_INS16_ILi2ELi4ELi3EEES19_NSW_INS5_IJS1A_SG_EEENS5_IJSG_SC_EEEEEEENS4_39AutoVectorizingCopyWithAssumedAlignmentILi128EEENS4_14SM90_TMA_STOREES24_S26_S26_EEEvvEEEEvNT_6ParamsE)
        .other          _ZN7cutlass13device_kernelINS_4gemm6kernel13GemmUniversalIN4cute5tupleIJiiiiEEENS1_10collective13CollectiveMmaINS1_35MainloopSm100TmaUmmaWarpSpecializedILi18ELi2ELi4ENS5_IJNS4_1CILi4EEESB_NSA_ILi1EEEEEEEENS5_IJNSA_ILi128EEENSA_ILi64EEESF_EEENS_12float_e5m2_tENS5_IJlSC_lEEESI_SJ_NS4_8TiledMMAINS4_8MMA_AtomIJNS4_10MMA_TraitsINS4_25SM100_MMA_F8F6F4_2x1SM_SSEJSI_SI_fSF_SG_NS4_17integral_constantINS4_4UMMA5MajorELSQ_0EEESR_NSO_INSP_7ScaleInELSS_0EEEST_EEEEEENS4_6LayoutINS5_IJSC_SC_SC_EEENS5_IJNSA_ILi0EEESY_SY_EEEEENS5_IJNS4_10UnderscoreES11_S11_EEEEENS4_28SM100_TMA_2SM_LOAD_MULTICASTENS4_14ComposedLayoutINS4_7SwizzleILi3ELi4ELi3EEENS4_18smem_ptr_flag_bitsILi8EEENSW_INS5_IJNSA_ILi8EEESF_EEENS5_IJSF_SC_EEEEEEEvNS4_8identityES14_S1E_vS1F_EENS_8epilogue10collective18CollectiveEpilogueINS1H_23Sm100TmaWarpSpecializedILi1ELi1ELi32ELb0ELb0EEEJNS5_IJSG_SG_SF_EEENS5_IJNSW_ISG_SC_EES1N_EEESI_SJ_SI_SJ_NS1H_6fusion15FusionCallbacksIS1L_NS1P_17LinearCombinationISI_fSI_fLNS_15FloatRoundStyleE2EEES1M_S1O_JEEENS4_5SM1004TMEM4LOAD26SM100_TMEM_LOAD_32dp32b32xENS4_13SM90_TMA_LOADENS15_INS16_ILi2ELi4ELi3EEES19_NSW_INS5_IJS1A_SG_EEENS5_IJSG_SC_EEEEEEENS4_39AutoVectorizingCopyWithAssumedAlignmentILi128EEENS4_14SM90_TMA_STOREES24_S26_S26_EEEvvEEEEvNT_6ParamsE,@"STO_CUDA_ENTRY STV_DEFAULT"
_ZN7cutlass13device_kernelINS_4gemm6kernel13GemmUniversalIN4cute5tupleIJiiiiEEENS1_10collective13CollectiveMmaINS1_35MainloopSm100TmaUmmaWarpSpecializedILi18ELi2ELi4ENS5_IJNS4_1CILi4EEESB_NSA_ILi1EEEEEEEENS5_IJNSA_ILi128EEENSA_ILi64EEESF_EEENS_12float_e5m2_tENS5_IJlSC_lEEESI_SJ_NS4_8TiledMMAINS4_8MMA_AtomIJNS4_10MMA_TraitsINS4_25SM100_MMA_F8F6F4_2x1SM_SSEJSI_SI_fSF_SG_NS4_17integral_constantINS4_4UMMA5MajorELSQ_0EEESR_NSO_INSP_7ScaleInELSS_0EEEST_EEEEEENS4_6LayoutINS5_IJSC_SC_SC_EEENS5_IJNSA_ILi0EEESY_SY_EEEEENS5_IJNS4_10UnderscoreES11_S11_EEEEENS4_28SM100_TMA_2SM_LOAD_MULTICASTENS4_14ComposedLayoutINS4_7SwizzleILi3ELi4ELi3EEENS4_18smem_ptr_flag_bitsILi8EEENSW_INS5_IJNSA_ILi8EEESF_EEENS5_IJSF_SC_EEEEEEEvNS4_8identityES14_S1E_vS1F_EENS_8epilogue10collective18CollectiveEpilogueINS1H_23Sm100TmaWarpSpecializedILi1ELi1ELi32ELb0ELb0EEEJNS5_IJSG_SG_SF_EEENS5_IJNSW_ISG_SC_EES1N_EEESI_SJ_SI_SJ_NS1H_6fusion15FusionCallbacksIS1L_NS1P_17LinearCombinationISI_fSI_fLNS_15FloatRoundStyleE2EEES1M_S1O_JEEENS4_5SM1004TMEM4LOAD26SM100_TMEM_LOAD_32dp32b32xENS4_13SM90_TMA_LOADENS15_INS16_ILi2ELi4ELi3EEES19_NSW_INS5_IJS1A_SG_EEENS5_IJSG_SC_EEEEEEENS4_39AutoVectorizingCopyWithAssumedAlignmentILi128EEENS4_14SM90_TMA_STOREES24_S26_S26_EEEvvEEEEvNT_6ParamsE:
[----:B------:R-:W1:Y:S01]  /*0000*/  LDC R1, c[0x0][0x37c] ;  /* 0x0000df00ff017b82 */ /* 0x000e620000000800 */
[----:B------:R-:W2:Y:S01]  /*0010*/  S2R R69, SR_TID.X ;  /* 0x0000000000457919 */ /* 0x000ea20000002100 */
[----:B------:R-:W3:Y:S06]  /*0020*/  LDCU.64 UR6, c[0x0][0x890] ;  /* 0x00011200ff0677ac */ /* 0x000eec0008000a00 */
[----:B------:R-:W4:Y:S01]  /*0030*/  S2UR UR54, SR_CgaCtaId ;  /* 0x00000000003679c3 */ /* 0x000f220000008800 */
[----:B------:R-:W-:Y:S01]  /*0040*/  PRMT R80, RZ, 0x7610, R80 ;  /* 0x00007610ff507816 */ /* 0x000fe20000000050 */
[----:B------:R-:W1:Y:S01]  /*0050*/  LDCU.64 UR52, c[0x0][0x358] ;  /* 0x00006b00ff3477ac */ /* 0x000e620008000a00 */
[----:B------:R-:W-:-:S02]  /*0060*/  ELECT P0, URZ, PT ;  /* 0x0000000000ff782f */ /* 0x000fc40003800000 */
[----:B---3--:R-:W-:-:S04]  /*0070*/  ISETP.NE.U32.AND P1, PT, RZ, UR6, PT ;  /* 0x00000006ff007c0c */ /* 0x008fc8000bf25070 */
[----:B------:R-:W-:Y:S01]  /*0080*/  ISETP.NE.AND.EX P2, PT, RZ, UR7, PT, P1 ;  /* 0x00000007ff007c0c */ /* 0x000fe2000bf45310 */
[----:B----4-:R-:W-:Y:S02]  /*0090*/  ULOP3.LUT UR18, UR54, 0x1, URZ, 0xc0, !UPT ;  /* 0x0000000136127892 */ /* 0x010fe4000f8ec0ff */
[----:B------:R-:W-:Y:S01]  /*00a0*/  ULOP3.LUT UR17, UR54, 0x1, URZ, 0x3c, !UPT ;  /* 0x0000000136117892 */ /* 0x000fe2000f8e3cff */
[----:B--2---:R-:W-:-:S05]  /*00b0*/  SHF.R.U32.HI R81, RZ, 0x5, R69 ;  /* 0x00000005ff517819 */ /* 0x004fca0000011645 */
[----:B------:R-:W2:Y:S02]  /*00c0*/  SHFL.IDX PT, R0, R81, RZ, 0x1f ;  /* 0x00001fff51007589 */ /* 0x000ea400000e0000 */
[----:B--2---:R-:W-:Y:S02]  /*00d0*/  R2UR UR11, R0 ;  /* 0x00000000000b72ca */ /* 0x004fe400000e0000 */
[----:B-1----:R-:W-:Y:S05]  /*00e0*/  @P2 BRA `(.L_x_0) ;  /* 0x00000000002c2947 */ /* 0x002fea0003800000 */
[----:B------:R-:W1:Y:S02]  /*00f0*/  LDCU.64 UR4, c[0x0][0x888] ;  /* 0x00011100ff0477ac */ /* 0x000e640008000a00 */
[----:B-1----:R-:W-:-:S04]  /*0100*/  UISETP.NE.U32.AND UP0, UPT, UR4, URZ, UPT ;  /* 0x000000ff0400728c */ /* 0x002fc8000bf05070 */
[----:B------:R-:W-:-:S09]  /*0110*/  UISETP.NE.AND.EX UP0, UPT, UR5, URZ, UPT, UP0 ;  /* 0x000000ff0500728c */ /* 0x000fd2000bf05300 */
[----:B------:R-:W-:Y:S05]  /*0120*/  BRA.U !UP0, `(.L_x_1) ;  /* 0x0000000108107547 */ /* 0x000fea000b800000 */
[----:B------:R-:W1:Y:S02]  /*0130*/  LDC.64 R2, c[0x0][0x888] ;  /* 0x00022200ff027b82 */ /* 0x000e640000000a00 */
[----:B-1----:R1:W5:Y:S01]  /*0140*/  LDG.E R39, desc[UR52][R2.64] ;  /* 0x0000003402277981 */ /* 0x002362000c1e1900 */
[----:B------:R-:W-:Y:S01]  /*0150*/  HFMA2 R80, -RZ, RZ, 0, 5.9604644775390625e-08 ;  /* 0x00000001ff507431 */ /* 0x000fe200000001ff */
[----:B------:R-:W-:Y:S05]  /*0160*/  BRA `(.L_x_0) ;  /* 0x00000000000c7947 */ /* 0x000fea0003800000 */
.L_x_1:
[----:B------:R-:W1:Y:S01]  /*0170*/  LDCU UR4, c[0x0][0x880] ;  /* 0x00011000ff0477ac */ /* 0x000e620008000800 */
[----:B------:R-:W-:Y:S01]  /*0180*/  HFMA2 R80, -RZ, RZ, 0, 5.9604644775390625e-08 ;  /* 0x00000001ff507431 */ /* 0x000fe200000001ff */
[----:B-1----:R-:W-:-:S07]  /*0190*/  MOV R39, UR4 ;  /* 0x0000000400277c02 */ /* 0x002fce0008000f00 */
.L_x_0:
[----:B------:R-:W2:Y:S02]  /*01a0*/  LDCU.64 UR4, c[0x0][0x8b0] ;  /* 0x00011600ff0477ac */ /* 0x000ea40008000a00 */
[----:B--2---:R-:W-:-:S04]  /*01b0*/  UISETP.NE.U32.AND UP0, UPT, UR4, URZ, UPT ;  /* 0x000000ff0400728c */ /* 0x004fc8000bf05070 */
[----:B------:R-:W-:-:S09]  /*01c0*/  UISETP.NE.AND.EX UP0, UPT, UR5, URZ, UPT, UP0 ;  /* 0x000000ff0500728c */ /* 0x000fd2000bf05300 */
[----:B------:R-:W-:Y:S05]  /*01d0*/  BRA.U UP0, `(.L_x_2) ;  /* 0x0000000100247547 */ /* 0x000fea000b800000 */
[----:B------:R-:W2:Y:S02]  /*01e0*/  LDCU.64 UR4, c[0x0][0x8a8] ;  /* 0x00011500ff0477ac */ /* 0x000ea40008000a00 */
[----:B--2---:R-:W-:-:S04]  /*01f0*/  UISETP.NE.U32.AND UP0, UPT, UR4, URZ, UPT ;  /* 0x000000ff0400728c */ /* 0x004fc8000bf05070 */
[----:B------:R-:W-:-:S09]  /*0200*/  UISETP.NE.AND.EX UP0, UPT, UR5, URZ, UPT, UP0 ;  /* 0x000000ff0500728c */ /* 0x000fd2000bf05300 */
[----:B------:R-:W-:Y:S05]  /*0210*/  BRA.U !UP0, `(.L_x_3) ;  /* 0x00000001080c7547 */ /* 0x000fea000b800000 */
[----:B-1----:R-:W1:Y:S02]  /*0220*/  LDC.64 R2, c[0x0][0x8a8] ;  /* 0x00022a00ff027b82 */ /* 0x002e640000000a00 */
[----:B-1----:R2:W5:Y:S01]  /*0230*/  LDG.E R38, desc[UR52][R2.64] ;  /* 0x0000003402267981 */ /* 0x002562000c1e1900 */
[----:B------:R-:W-:Y:S05]  /*0240*/  BRA `(.L_x_2) ;  /* 0x0000000000087947 */ /* 0x000fea0003800000 */
.L_x_3:
[----:B------:R-:W2:Y:S02]  /*0250*/  LDCU UR4, c[0x0][0x8a0] ;  /* 0x00011400ff0477ac */ /* 0x000ea40008000800 */
[----:B--2---:R-:W-:Y:S02]  /*0260*/  MOV R38, UR4 ;  /* 0x0000000400267c02 */ /* 0x004fe40008000f00 */
.L_x_2:
[----:B------:R-:W-:Y:S01]  /*0270*/  IMAD.U32 R0, RZ, RZ, UR11 ;  /* 0x0000000bff007e24 */ /* 0x000fe2000f8e00ff */
[----:B------:R-:W-:Y:S04]  /*0280*/  BSSY.RECONVERGENT B0, `(.L_x_4) ;  /* 0x000000c000007945 */ /* 0x000fe80003800200 */
[C---:B------:R-:W-:Y:S02]  /*0290*/  ISETP.NE.OR P3, PT, R0.reuse, 0x1, !P0 ;  /* 0x000000010000780c */ /* 0x040fe40004765670 */
[----:B------:R-:W-:-:S11]  /*02a0*/  ISETP.NE.OR P2, PT, R0, 0x3, !P0 ;  /* 0x000000030000780c */ /* 0x000fd60004745670 */
[----:B------:R-:W-:Y:S05]  /*02b0*/  @P3 BRA `(.L_x_5) ;  /* 0x0000000000203947 */ /* 0x000fea0003800000 */
[----:B------:R-:W3:Y:S02]  /*02c0*/  LDCU.64 UR4, c[0x0][0x348] ;  /* 0x00006900ff0477ac */ /* 0x000ee40008000a00 */
[----:B---3--:R-:W-:Y:S02]  /*02d0*/  UIADD3 UR8, UP1, UPT, UR4, 0x80, URZ ;  /* 0x0000008004087890 */ /* 0x008fe4000ff3e0ff */
[----:B------:R-:W-:Y:S02]  /*02e0*/  UIADD3 UR4, UP0, UPT, UR4, 0x180, URZ ;  /* 0x0000018004047890 */ /* 0x000fe4000ff1e0ff */
[----:B------:R-:W-:Y:S02]  /*02f0*/  UIADD3.X UR9, UPT, UPT, URZ, UR5, URZ, UP1, !UPT ;  /* 0x00000005ff097290 */ /* 0x000fe40008ffe4ff */
[----:B------:R-:W-:-:S07]  /*0300*/  UIADD3.X UR5, UPT, UPT, URZ, UR5, URZ, UP0, !UPT ;  /* 0x00000005ff057290 */ /* 0x000fce00087fe4ff */
[----:B------:R3:W-:Y:S02]  /*0310*/  UTMACCTL.PF [UR8] ;  /* 0x00000000080079b9 */ /* 0x0007e40008040000 */
[----:B------:R3:W-:Y:S02]  /*0320*/  UTMACCTL.PF [UR4] ;  /* 0x00000000040079b9 */ /* 0x0007e40008040000 */
[----:B---3--:R-:W-:Y:S01]  /*0330*/  NOP ;  /* 0x0000000000007918 */ /* 0x008fe20000000000 */
.L_x_5:
[----:B------:R-:W-:Y:S05]  /*0340*/  BSYNC.RECONVERGENT B0 ;  /* 0x0000000000007941 */ /* 0x000fea0003800200 */
.L_x_4:
[----:B------:R-:W-:Y:S04]  /*0350*/  BSSY.RECONVERGENT B0, `(.L_x_6) ;  /* 0x000000a000007945 */ /* 0x000fe80003800200 */
        /* <DEDUP_REMOVED lines=9> */
.L_x_7:
[----:B------:R-:W-:Y:S05]  /*03f0*/  BSYNC.RECONVERGENT B0 ;  /* 0x0000000000007941 */ /* 0x000fea0003800200 */
.L_x_6:
[----:B------:R-:W3:Y:S01]  /*0400*/  LDCU.64 UR4, c[0x0][0x888] ;  /* 0x00011100ff0477ac */ /* 0x000ee20008000a00 */
[----:B------:R-:W-:Y:S01]  /*0410*/  ISETP.NE.AND.EX P1, PT, RZ, UR7, PT, P1 ;  /* 0x00000007ff007c0c */ /* 0x000fe2000bf25310 */
[----:B------:R-:W-:Y:S01]  /*0420*/  UPLOP3.LUT UP3, UPT, UPT, UPT, UPT, 0x80, 0x8 ;  /* 0x000000000008789c */ /* 0x000fe20003f6f070 */
[----:B---3--:R-:W-:-:S04]  /*0430*/  ISETP.NE.U32.AND P2, PT, RZ, UR4, PT ;  /* 0x00000004ff007c0c */ /* 0x008fc8000bf45070 */
[----:B------:R-:W-:-:S13]  /*0440*/  ISETP.NE.AND.EX P2, PT, RZ, UR5, PT, P2 ;  /* 0x00000005ff007c0c */ /* 0x000fda000bf45320 */
[----:B------:R-:W-:Y:S05]  /*0450*/  @P2 BRA P1, `(.L_x_8) ;  /* 0x0000000000282947 */ /* 0x000fea0000800000 */
[----:B------:R-:W-:Y:S01]  /*0460*/  UISETP.NE.U32.AND UP0, UPT, UR6, URZ, UPT ;  /* 0x000000ff0600728c */ /* 0x000fe2000bf05070 */
[----:B-----5:R-:W-:Y:S01]  /*0470*/  FSETP.NEU.AND P1, PT, R39, RZ, PT ;  /* 0x000000ff2700720b */ /* 0x020fe20003f2d000 */
[----:B------:R-:W-:Y:S02]  /*0480*/  UISETP.NE.U32.AND UP2, UPT, UR4, URZ, UPT ;  /* 0x000000ff0400728c */ /* 0x000fe4000bf45070 */
[----:B------:R-:W-:Y:S02]  /*0490*/  UISETP.NE.AND.EX UP1, UPT, UR7, URZ, UPT, UP0 ;  /* 0x000000ff0700728c */ /* 0x000fe4000bf25300 */
[----:B------:R-:W-:-:S04]  /*04a0*/  UISETP.NE.AND.EX UP0, UPT, UR5, URZ, UPT, UP2 ;  /* 0x000000ff0500728c */ /* 0x000fc8000bf05320 */
[----:B------:R-:W-:-:S04]  /*04b0*/  USEL UR4, URZ, 0xffffffff, UP0 ;  /* 0xffffffffff047887 */ /* 0x000fc80008000000 */
[----:B------:R-:W-:Y:S01]  /*04c0*/  VOTEU.ANY UP0, P1 ;  /* 0x0000000000ff7886 */ /* 0x000fe20000800100 */
[----:B------:R-:W-:-:S04]  /*04d0*/  @!UP1 USEL UR4, URZ, 0xffffffff, UP0 ;  /* 0xffffffffff049887 */ /* 0x000fc80008000000 */
[----:B------:R-:W-:-:S04]  /*04e0*/  ULOP3.LUT UR4, UR4, 0x1, URZ, 0xc0, !UPT ;  /* 0x0000000104047892 */ /* 0x000fc8000f8ec0ff */
[----:B------:R-:W-:-:S11]  /*04f0*/  UISETP.NE.U32.AND UP3, UPT, UR4, 0x1, UPT ;  /* 0x000000010400788c */ /* 0x000fd6000bf65070 */
.L_x_8:
[----:B------:R-:W3:Y:S01]  /*0500*/  SHFL.IDX PT, R0, R81, RZ, 0x1f ;  /* 0x00001fff51007589 */ /* 0x000ee200000e0000 */
[----:B------:R-:W-:-:S04]  /*0510*/  UISETP.NE.AND UP0, UPT, UR11, 0x2, UPT ;  /* 0x000000020b00788c */ /* 0x000fc8000bf05270 */
[----:B------:R-:W-:Y:S02]  /*0520*/  UISETP.EQ.AND UP1, UPT, UR18, URZ, !UP0 ;  /* 0x000000ff1200728c */ /* 0x000fe4000c722270 */
[----:B------:R-:W-:-:S04]  /*0530*/  USEL UR26, URZ, 0x1, UP0 ;  /* 0x00000001ff1a7887 */ /* 0x000fc80008000000 */
[----:B------:R-:W-:Y:S02]  /*0540*/  PLOP3.LUT P3, PT, P0, PT, UP1, 0x80, 0x8 ;  /* 0x000000000008781c */ /* 0x000fe4000076f018 */
[----:B---3--:R-:W-:-:S13]  /*0550*/  ISETP.NE.AND P1, PT, R0, RZ, PT ;  /* 0x000000ff0000720c */ /* 0x008fda0003f25270 */
[----:B------:R-:W-:Y:S05]  /*0560*/  @P1 BRA `(.L_x_9) ;  /* 0x0000000000d01947 */ /* 0x000fea0003800000 */
[----:B------:R-:W-:Y:S01]  /*0570*/  ELECT P1, URZ, PT ;  /* 0x0000000000ff782f */ /* 0x000fe20003820000 */
[----:B------:R-:W-:-:S12]  /*0580*/  BSSY.RECONVERGENT B0, `(.L_x_9) ;  /* 0x0000032000007945 */ /* 0x000fd80003800200 */
[----:B------:R-:W-:Y:S05]  /*0590*/  @!P1 BRA `(.L_x_10) ;  /* 0x0000000000c09947 */ /* 0x000fea0003800000 */
[----:B------:R-:W-:Y:S01]  /*05a0*/  UMOV UR6, 0x400 ;  /* 0x0000040000067882 */ /* 0x000fe20000000000 */
[----:B------:R-:W-:Y:S01]  /*05b0*/  UMOV UR5, 0x1 ;  /* 0x0000000100057882 */ /* 0x000fe20000000000 */
[----:B------:R-:W-:Y:S01]  /*05c0*/  UMOV UR4, 0x5 ;  /* 0x0000000500047882 */ /* 0x000fe20000000000 */
[----:B------:R-:W-:Y:S02]  /*05d0*/  ULEA UR6, UR54, UR6, 0x18 ;  /* 0x0000000636067291 */ /* 0x000fe4000f8ec0ff */
[----:B------:R-:W-:-:S04]  /*05e0*/  UIADD3 UR8, UPT, UPT, -UR5, 0x100000, URZ ;  /* 0x0010000005087890 */ /* 0x000fc8000fffe1ff */
[----:B------:R-:W-:Y:S02]  /*05f0*/  USHF.L.U32 UR9, UR8, 0xb, URZ ;  /* 0x0000000b08097899 */ /* 0x000fe400080006ff */
[----:B------:R-:W-:Y:S02]  /*0600*/  USHF.L.U32 UR8, UR8, 0x1, URZ ;  /* 0x0000000108087899 */ /* 0x000fe400080006ff */
[----:B------:R-:W-:-:S04]  /*0610*/  UIADD3 UR4, UPT, UPT, -UR4, 0x100000, URZ ;  /* 0x0010000004047890 */ /* 0x000fc8000fffe1ff */
[----:B------:R-:W-:Y:S02]  /*0620*/  USHF.L.U32 UR5, UR4, 0xb, URZ ;  /* 0x0000000b04057899 */ /* 0x000fe400080006ff */
[----:B------:R-:W-:Y:S01]  /*0630*/  USHF.L.U32 UR4, UR4, 0x1, URZ ;  /* 0x0000000104047899 */ /* 0x000fe200080006ff */
[----:B------:R-:W3:Y:S03]  /*0640*/  FENCE.VIEW.ASYNC.S ;  /* 0x00000000000073c6 */ /* 0x000ee60000000000 */
[----:B---3--:R3:W4:Y:S08]  /*0650*/  SYNCS.EXCH.64 URZ, [UR6], UR8 ;  /* 0x0000000806ff75b2 */ /* 0x0087300008000100 */
[----:B------:R3:W1:Y:S01]  /*0660*/  SYNCS.EXCH.64 URZ, [UR6+0x90], UR4 ;  /* 0x0000900406ff75b2 */ /* 0x0006620008000100 */
        /* <DEDUP_REMOVED lines=33> */
[----:B------:R3:W1:Y:S02]  /*0880*/  SYNCS.EXCH.64 URZ, [UR6+0x118], UR4 ;  /* 0x0001180406ff75b2 */ /* 0x0006640008000100 */
[----:B---34-:R-:W-:Y:S01]  /*0890*/  NOP ;  /* 0x0000000000007918 */ /* 0x018fe20000000000 */
.L_x_10:
[----:B------:R-:W-:Y:S05]  /*08a0*/  BSYNC.RECONVERGENT B0 ;  /* 0x0000000000007941 */ /* 0x000fea0003800200 */
.L_x_9:
[----:B------:R-:W3:Y:S01]  /*08b0*/  SHFL.IDX PT, R0, R81, RZ, 0x1f ;  /* 0x00001fff51007589 */ /* 0x000ee200000e0000 */
[----:B------:R-:W-:Y:S01]  /*08c0*/  NOP ;  /* 0x0000000000007918 */ /* 0x000fe20000000000 */
[----:B---3--:R-:W-:-:S13]  /*08d0*/  ISETP.NE.AND P1, PT, R0, 0x1, PT ;  /* 0x000000010000780c */ /* 0x008fda0003f25270 */
[----:B------:R-:W-:Y:S05]  /*08e0*/  @P1 BRA `(.L_x_11) ;  /* 0x00000000003c1947 */ /* 0x000fea0003800000 */
        /* <DEDUP_REMOVED lines=10> */
[----:B------:R-:W-:Y:S01]  /*0990*/  ELECT P1, URZ, PT ;  /* 0x0000000000ff782f */ /* 0x000fe20003820000 */
[----:B------:R-:W3:Y:S02]  /*09a0*/  FENCE.VIEW.ASYNC.S ;  /* 0x00000000000073c6 */ /* 0x000ee40000000000 */
[----:B---3--:R3:W4:Y:S08]  /*09b0*/  SYNCS.EXCH.64 URZ, [UR6+0x120], UR8 ;  /* 0x0001200806ff75b2 */ /* 0x0087300008000100 */
[----:B------:R3:W1:Y:S01]  /*09c0*/  SYNCS.EXCH.64 URZ, [UR6+0x128], UR4 ;  /* 0x0001280406ff75b2 */ /* 0x0006620008000100 */
[----:B------:R-:W-:Y:S01]  /*09d0*/  NOP ;  /* 0x0000000000007918 */ /* 0x000fe20000000000 */
.L_x_11:
[----:B------:R-:W2:Y:S01]  /*09e0*/  SHFL.IDX PT, R0, R81, RZ, 0x1f ;  /* 0x00001fff51007589 */ /* 0x000ea200000e0000 */
[----:B------:R-:W-:Y:S01]  /*09f0*/  NOP ;  /* 0x0000000000007918 */ /* 0x000fe20000000000 */
[----:B--2---:R-:W-:-:S13]  /*0a00*/  ISETP.NE.AND P1, PT, R0, 0x3, PT ;  /* 0x000000030000780c */ /* 0x004fda0003f25270 */
[----:B------:R-:W-:Y:S05]  /*0a10*/  @P1 BRA `(.L_x_12) ;  /* 0x00000000002c1947 */ /* 0x000fea0003800000 */
[----:B---3--:R-:W-:Y:S01]  /*0a20*/  UMOV UR5, 0x400 ;  /* 0x0000040000057882 */ /* 0x008fe20000000000 */
[----:B------:R-:W-:Y:S01]  /*0a30*/  UMOV UR4, 0x20 ;  /* 0x0000002000047882 */ /* 0x000fe20000000000 */
[----:B------:R-:W-:Y:S02]  /*0a40*/  ULEA UR5, UR54, UR5, 0x18 ;  /* 0x0000000536057291 */ /* 0x000fe4000f8ec0ff */
[----:B------:R-:W-:-:S04]  /*0a50*/  UIADD3 UR6, UPT, UPT, -UR4, 0x100000, URZ ;  /* 0x0010000004067890 */ /* 0x000fc8000fffe1ff */
[----:B------:R-:W-:Y:S02]  /*0a60*/  USHF.L.U32 UR7, UR6, 0xb, URZ ;  /* 0x0000000b06077899 */ /* 0x000fe400080006ff */
[----:B------:R-:W-:Y:S01]  /*0a70*/  USHF.L.U32 UR6, UR6, 0x1, URZ ;  /* 0x0000000106067899 */ /* 0x000fe200080006ff */
[----:B------:R-:W-:Y:S01]  /*0a80*/  ELECT P1, URZ, PT ;  /* 0x0000000000ff782f */ /* 0x000fe20003820000 */
[----:B------:R-:W2:Y:S10]  /*0a90*/  FENCE.VIEW.ASYNC.S ;  /* 0x00000000000073c6 */ /* 0x000eb40000000000 */
[----:B--2---:R2:W3:Y:S01]  /*0aa0*/  SYNCS.EXCH.64 URZ, [UR5+0x130], UR6 ;  /* 0x0001300605ff75b2 */ /* 0x0044e20008000100 */
[----:B------:R2:W1:Y:S01]  /*0ab0*/  SYNCS.EXCH.64 URZ, [UR5+0x138], UR6 ;  /* 0x0001380605ff75b2 */ /* 0x0004620008000100 */
[----:B------:R-:W-:Y:S01]  /*0ac0*/  NOP ;  /* 0x0000000000007918 */ /* 0x000fe20000000000 */
.L_x_12:
[----:B------:R-:W4:Y:S01]  /*0ad0*/  SHFL.IDX PT, R0, R81, RZ, 0x1f ;  /* 0x00001fff51007589 */ /* 0x000f2200000e0000 */
[----:B------:R-:W-:Y:S01]  /*0ae0*/  NOP ;  /* 0x0000000000007918 */ /* 0x000fe20000000000 */
[----:B----4-:R-:W-:-:S13]  /*0af0*/  ISETP.NE.AND P1, PT, R0, 0x4, PT ;  /* 0x000000040000780c */ /* 0x010fda0003f25270 */
[----:B------:R-:W-:Y:S05]  /*0b00*/  @P1 BRA `(.L_x_13) ;  /* 0x0000000000481947 */ /* 0x000fea0003800000 */
[----:B--23--:R-:W-:Y:S01]  /*0b10*/  UMOV UR6, 0xe20 ;  /* 0x00000e2000067882 */ /* 0x00cfe20000000000 */
[----:B------:R-:W-:Y:S01]  /*0b20*/  UMOV UR5, 0x400 ;  /* 0x0000040000057882 */ /* 0x000fe20000000000 */
[----:B------:R-:W-:Y:S01]  /*0b30*/  USEL UR6, UR6, 0xc20, UP3 ;  /* 0x00000c2006067887 */ /* 0x000fe20009800000 */
        /* <DEDUP_REMOVED lines=9> */
[----:B------:R-:W2:Y:S02]  /*0bd0*/  FENCE.VIEW.ASYNC.S ;  /* 0x00000000000073c6 */ /* 0x000ea40000000000 */
[----:B--2---:R4:W2:Y:S08]  /*0be0*/  SYNCS.EXCH.64 URZ, [UR5+0x140], UR8 ;  /* 0x0001400805ff75b2 */ /* 0x0048b00008000100 */
[----:B------:R4:W3:Y:S01]  /*0bf0*/  SYNCS.EXCH.64 URZ, [UR5+0x150], UR6 ;  /* 0x0001500605ff75b2 */ /* 0x0008e20008000100 */
[----:B------:R4:W1:Y:S01]  /*0c00*/  SYNCS.EXCH.64 URZ, [UR5+0x148], UR8 ;  /* 0x0001480805ff75b2 */ /* 0x0008620008000100 */
[----:B------:R4:W1:Y:S02]  /*0c10*/  SYNCS.EXCH.64 URZ, [UR5+0x158], UR6 ;  /* 0x0001580605ff75b2 */ /* 0x0008640008000100 */
[----:B----4-:R-:W-:Y:S01]  /*0c20*/  NOP ;  /* 0x0000000000007918 */ /* 0x010fe20000000000 */
.L_x_13:
[----:B------:R-:W4:Y:S01]  /*0c30*/  SHFL.IDX PT, R0, R81, RZ, 0x1f ;  /* 0x00001fff51007589 */ /* 0x000f2200000e0000 */
[----:B------:R-:W-:Y:S01]  /*0c40*/  NOP ;  /* 0x0000000000007918 */ /* 0x000fe20000000000 */
[----:B----4-:R-:W-:-:S13]  /*0c50*/  ISETP.NE.AND P1, PT, R0, 0x5, PT ;  /* 0x000000050000780c */ /* 0x010fda0003f25270 */
[----:B------:R-:W-:Y:S05]  /*0c60*/  @P1 BRA `(.L_x_14) ;  /* 0x0000000000541947 */ /* 0x000fea0003800000 */
[----:B--23--:R-:W-:Y:S01]  /*0c70*/  UMOV UR6, 0x400 ;  /* 0x0000040000067882 */ /* 0x00cfe20000000000 */
        /* <DEDUP_REMOVED lines=14> */
[----:B------:R4:W1:Y:S01]  /*0d60*/  SYNCS.EXCH.64 URZ, [UR6+0x188], UR4 ;  /* 0x0001880406ff75b2 */ /* 0x0008620008000100 */
[----:B------:R4:W1:Y:S01]  /*0d70*/  SYNCS.EXCH.64 URZ, [UR6+0x170], UR8 ;  /* 0x0001700806ff75b2 */ /* 0x0008620008000100 */
[----:B------:R4:W1:Y:S01]  /*0d80*/  SYNCS.EXCH.64 URZ, [UR6+0x190], UR4 ;  /* 0x0001900406ff75b2 */ /* 0x0008620008000100 */
[----:B------:R4:W1:Y:S01]  /*0d90*/  SYNCS.EXCH.64 URZ, [UR6+0x178], UR8 ;  /* 0x0001780806ff75b2 */ /* 0x0008620008000100 */
[----:B------:R4:W1:Y:S02]  /*0da0*/  SYNCS.EXCH.64 URZ, [UR6+0x198], UR4 ;  /* 0x0001980406ff75b2 */ /* 0x0008640008000100 */
[----:B----4-:R-:W-:Y:S01]  /*0db0*/  NOP ;  /* 0x0000000000007918 */ /* 0x010fe20000000000 */
.L_x_14:
[----:B------:R-:W4:Y:S01]  /*0dc0*/  SHFL.IDX PT, R0, R81, RZ, 0x1f ;  /* 0x00001fff51007589 */ /* 0x000f2200000e0000 */
[----:B------:R-:W-:Y:S01]  /*0dd0*/  ISETP.NE.OR P0, PT, RZ, UR11, !P0 ;  /* 0x0000000bff007c0c */ /* 0x000fe2000c705670 */
[----:B------:R-:W-:Y:S01]  /*0de0*/  NOP ;  /* 0x0000000000007918 */ /* 0x000fe20000000000 */
[----:B----4-:R-:W-:-:S13]  /*0df0*/  ISETP.NE.AND P1, PT, R0, 0x3, PT ;  /* 0x000000030000780c */ /* 0x010fda0003f25270 */
[----:B------:R-:W-:Y:S05]  /*0e00*/  @P1 BRA `(.L_x_15) ;  /* 0x0000000000341947 */ /* 0x000fea0003800000 */
[----:B--23--:R-:W-:Y:S01]  /*0e10*/  UMOV UR5, 0x400 ;  /* 0x0000040000057882 */ /* 0x00cfe20000000000 */
[----:B------:R-:W-:Y:S01]  /*0e20*/  UMOV UR4, 0x20 ;  /* 0x0000002000047882 */ /* 0x000fe20000000000 */
[----:B------:R-:W-:Y:S02]  /*0e30*/  ULEA UR5, UR54, UR5, 0x18 ;  /* 0x0000000536057291 */ /* 0x000fe4000f8ec0ff */
[----:B------:R-:W-:-:S04]  /*0e40*/  UIADD3 UR6, UPT, UPT, -UR4, 0x100000, URZ ;  /* 0x0010000004067890 */ /* 0x000fc8000fffe1ff */
[----:B------:R-:W-:Y:S02]  /*0e50*/  USHF.L.U32 UR7, UR6, 0xb, URZ ;  /* 0x0000000b06077899 */ /* 0x000fe400080006ff */
[----:B------:R-:W-:Y:S01]  /*0e60*/  USHF.L.U32 UR6, UR6, 0x1, URZ ;  /* 0x0000000106067899 */ /* 0x000fe200080006ff */
[----:B------:R-:W-:Y:S01]  /*0e70*/  ELECT P1, URZ, PT ;  /* 0x0000000000ff782f */ /* 0x000fe20003820000 */
[----:B------:R-:W2:Y:S10]  /*0e80*/  FENCE.VIEW.ASYNC.S ;  /* 0x00000000000073c6 */ /* 0x000eb40000000000 */
[----:B--2---:R4:W2:Y:S01]  /*0e90*/  SYNCS.EXCH.64 URZ, [UR5+0x1a0], UR6 ;  /* 0x0001a00605ff75b2 */ /* 0x0048a20008000100 */
[----:B------:R4:W3:Y:S01]  /*0ea0*/  SYNCS.EXCH.64 URZ, [UR5+0x1b0], UR6 ;  /* 0x0001b00605ff75b2 */ /* 0x0008e20008000100 */
[----:B------:R4:W1:Y:S01]  /*0eb0*/  SYNCS.EXCH.64 URZ, [UR5+0x1a8], UR6 ;  /* 0x0001a80605ff75b2 */ /* 0x0008620008000100 */
[----:B------:R4:W1:Y:S02]  /*0ec0*/  SYNCS.EXCH.64 URZ, [UR5+0x1b8], UR6 ;  /* 0x0001b80605ff75b2 */ /* 0x0008640008000100 */
[----:B----4-:R-:W-:Y:S01]  /*0ed0*/  NOP ;  /* 0x0000000000007918 */ /* 0x010fe20000000000 */
.L_x_15:
[----:B------:R-:W4:Y:S01]  /*0ee0*/  LDCU UR12, c[0x0][0x36c] ;  /* 0x00006d80ff0c77ac */ /* 0x000f220008000800 */
[----:B------:R-:W-:Y:S01]  /*0ef0*/  LOP3.LUT R0, R69, 0x1f, RZ, 0xc0, !PT ;  /* 0x0000001f45007812 */ /* 0x000fe200078ec0ff */
[----:B------:R-:W-:Y:S01]  /*0f00*/  NOP ;  /* 0x0000000000007918 */ /* 0x000fe20000000000 */
[----:B------:R-:W-:Y:S01]  /*0f10*/  VOTEU.ALL UP0, P0 ;  /* 0x0000000000ff7886 */ /* 0x000fe20000000000 */
[----:B--23--:R-:W-:Y:S01]  /*0f20*/  UMOV UR6, 0x20 ;  /* 0x0000002000067882 */ /* 0x00cfe20000000000 */
[----:B------:R-:W-:-:S03]  /*0f30*/  UISETP.NE.AND UP4, UPT, UR11, URZ, UPT ;  /* 0x000000ff0b00728c */ /* 0x000fc6000bf85270 */
[----:B------:R-:W-:Y:S01]  /*0f40*/  @!UP0 UMOV UR4, 0x400 ;  /* 0x0000040000048882 */ /* 0x000fe20000000000 */
[----:B------:R-:W-:-:S04]  /*0f50*/  @!UP0 UIADD3 UR6, UPT, UPT, -UR6, 0x100000, URZ ;  /* 0x0010000006068890 */ /* 0x000fc8000fffe1ff */
[----:B------:R-:W-:Y:S02]  /*0f60*/  @!UP0 USHF.L.U32 UR7, UR6, 0xb, URZ ;  /* 0x0000000b06078899 */ /* 0x000fe400080006ff */
[----:B------:R-:W-:Y:S02]  /*0f70*/  @!UP0 USHF.L.U32 UR6, UR6, 0x1, URZ ;  /* 0x0000000106068899 */ /* 0x000fe400080006ff */
[----:B------:R-:W-:Y:S01]  /*0f80*/  @!UP0 ULEA UR4, UR54, UR4, 0x18 ;  /* 0x0000000436048291 */ /* 0x000fe2000f8ec0ff */
[----:B------:R-:W-:Y:S01]  /*0f90*/  VOTEU.ALL UP0, P0 ;  /* 0x0000000000ff7886 */ /* 0x000fe20000000000 */
[----:B----4-:R-:W-:Y:S01]  /*0fa0*/  UISETP.EQ.U32.AND UP1, UPT, UR12, 0x1, UPT ;  /* 0x000000010c00788c */ /* 0x010fe2000bf22070 */
[----:B------:R-:W2:Y:S09]  /*0fb0*/  FENCE.VIEW.ASYNC.S ;  /* 0x00000000000073c6 */ /* 0x000eb20000000000 */
[----:B--2---:R2:W3:Y:S02]  /*0fc0*/  @!UP0 SYNCS.EXCH.64 URZ, [UR4+0x1c0], UR6 ;  /* 0x0001c00604ff85b2 */ /* 0x0044e40008000100 */
[----:B--2---:R-:W-:Y:S01]  /*0fd0*/  UP2UR UR4, UPR, URZ, 0x2 ;  /* 0x00000002ff047883 */ /* 0x004fe20008000000 */
[----:B------:R-:W-:Y:S11]  /*0fe0*/  BRA.U !UP1, `(.L_x_16) ;  /* 0x0000000109087547 */ /* 0x000ff6000b800000 */
[----:B-1-3--:R-:W-:Y:S01]  /*0ff0*/  UCGABAR_ARV ;  /* 0x00000000000079c7 */ /* 0x00afe20008000000 */
[----:B------:R-:W-:Y:S05]  /*1000*/  BRA `(.L_x_17) ;  /* 0x0000000000047947 */ /* 0x000fea0003800000 */
.L_x_16:
[----:B-1-3--:R-:W-:Y:S01]  /*1010*/  NOP ;  /* 0x0000000000007918 */ /* 0x00afe20000000000 */
.L_x_17:
[----:B------:R-:W1:Y:S01]  /*1020*/  S2UR UR10, SR_CTAID.X ;  /* 0x00000000000a79c3 */ /* 0x000e620000002500 */
[----:B------:R-:W-:-:S05]  /*1030*/  CS2R.32 R3, SR_CgaSize ;  /* 0x0000000000037805 */ /* 0x000fca0000008a00 */
[----:B------:R-:W-:-:S05]  /*1040*/  IMAD R3, R3, -0xa0, RZ ;  /* 0xffffff6003037824 */ /* 0x000fca00078e02ff */
[----:B------:R-:W-:-:S14]  /*1050*/  R2UR UR5, R3 ;  /* 0x00000000030572ca */ /* 0x000fdc00000e0000 */
[----:B------:R-:W2:Y:S01]  /*1060*/  LDCU UR5, c[0x0][UR5+0x2b0] ;  /* 0x00005600050577ac */ /* 0x000ea20008000800 */
[----:B------:R-:W-:-:S05]  /*1070*/  CS2R.32 R3, SR_CgaSize ;  /* 0x0000000000037805 */ /* 0x000fca0000008a00 */
[----:B------:R-:W-:-:S05]  /*1080*/  IMAD R3, R3, -0xa0, RZ ;  /* 0xffffff6003037824 */ /* 0x000fca00078e02ff */
[----:B------:R-:W-:-:S14]  /*1090*/  R2UR UR4, R3 ;  /* 0x00000000030472ca */ /* 0x000fdc00000e0000 */
[----:B------:R-:W3:Y:S01]  /*10a0*/  LDCU UR4, c[0x0][UR4+0x2b4] ;  /* 0x00005680040477ac */ /* 0x000ee20008000800 */
[----:B------:R-:W4:Y:S01]  /*10b0*/  S2UR UR51, SR_CTAID.Y ;  /* 0x00000000003379c3 */ /* 0x000f220000002600 */
[----:B------:R-:W-:Y:S01]  /*10c0*/  ULOP3.LUT UR6, UR54, 0xc, URZ, 0xc0, !UPT ;  /* 0x0000000c36067892 */ /* 0x000fe2000f8ec0ff */
[----:B------:R-:W-:-:S05]  /*10d0*/  CS2R.32 R3, SR_CgaSize ;  /* 0x0000000000037805 */ /* 0x000fca0000008a00 */
[----:B------:R-:W-:-:S05]  /*10e0*/  IMAD R3, R3, -0xa0, RZ ;  /* 0xffffff6003037824 */ /* 0x000fca00078e02ff */
[----:B------:R-:W-:-:S14]  /*10f0*/  R2UR UR49, R3 ;  /* 0x00000000033172ca */ /* 0x000fdc00000e0000 */
[----:B------:R-:W3:Y:S01]  /*1100*/  LDCU UR49, c[0x0][UR49+0x2a0] ;  /* 0x00005400313177ac */ /* 0x000ee20008000800 */
[----:B------:R-:W-:-:S05]  /*1110*/  CS2R.32 R3, SR_CgaSize ;  /* 0x0000000000037805 */ /* 0x000fca0000008a00 */
[----:B------:R-:W-:-:S05]  /*1120*/  IMAD R3, R3, -0xa0, RZ ;  /* 0xffffff6003037824 */ /* 0x000fca00078e02ff */
[----:B------:R-:W-:-:S14]  /*1130*/  R2UR UR48, R3 ;  /* 0x00000000033072ca */ /* 0x000fdc00000e0000 */
[----:B------:R-:W3:Y:S01]  /*1140*/  LDCU UR48, c[0x0][UR48+0x2a4] ;  /* 0x00005480303077ac */ /* 0x000ee20008000800 */
[----:B------:R-:W3:Y:S01]  /*1150*/  S2UR UR36, SR_CTAID.Z ;  /* 0x00000000002479c3 */ /* 0x000ee20000002700 */
[----:B------:R-:W3:Y:S01]  /*1160*/  LDCU UR20, c[0x0][0xb24] ;  /* 0x00016480ff1477ac */ /* 0x000ee20008000800 */
[----:B------:R-:W-:Y:S01]  /*1170*/  ULOP3.LUT UR7, UR54, 0x3, URZ, 0xc0, !UPT ;  /* 0x0000000336077892 */ /* 0x000fe2000f8ec0ff */
[----:B-1----:R-:W-:Y:S01]  /*1180*/  I2FP.F32.U32 R3, UR10 ;  /* 0x0000000a00037c45 */ /* 0x002fe20008201000 */
[----:B------:R-:W-:Y:S02]  /*1190*/  ULOP3.LUT UR6, UR6, 0x1, UR54, 0xf8, !UPT ;  /* 0x0000000106067892 */ /* 0x000fe4000f8ef836 */
[----:B------:R-:W-:Y:S02]  /*11a0*/  UISETP.GT.U32.AND UP1, UPT, UR7, 0xffff, UPT ;  /* 0x0000ffff0700788c */ /* 0x000fe4000bf24070 */
[----:B--2---:R-:W-:Y:S01]  /*11b0*/  FMUL R3, R3, UR5 ;  /* 0x0000000503037c20 */ /* 0x004fe20008400000 */
[----:B------:R-:W-:Y:S01]  /*11c0*/  UISETP.GT.U32.AND UP0, UPT, UR6, 0xffff, UPT ;  /* 0x0000ffff0600788c */ /* 0x000fe2000bf04070 */
[----:B----4-:R-:W-:Y:S01]  /*11d0*/  I2FP.F32.U32 R2, UR51 ;  /* 0x0000003300027c45 */ /* 0x010fe20008201000 */
[----:B------:R-:W-:-:S03]  /*11e0*/  USEL UR7, UR7, 0xffff, !UP1 ;  /* 0x0000ffff07077887 */ /* 0x000fc6000c800000 */
[----:B------:R-:W1:Y:S01]  /*11f0*/  F2I.U32.TRUNC.NTZ R3, R3 ;  /* 0x0000000300037305 */ /* 0x000e62000020f000 */
[----:B------:R-:W-:Y:S01]  /*1200*/  USEL UR6, UR6, 0xffff, !UP0 ;  /* 0x0000ffff06067887 */ /* 0x000fe2000c000000 */
[----:B---3--:R-:W-:Y:S01]  /*1210*/  FMUL R2, R2, UR4 ;  /* 0x0000000402027c20 */ /* 0x008fe20008400000 */
[----:B------:R-:W-:Y:S02]  /*1220*/  USHF.R.U32.HI UR31, URZ, 0x1, UR54 ;  /* 0x00000001ff1f7899 */ /* 0x000fe40008011636 */
[----:B------:R-:W-:Y:S02]  /*1230*/  USHF.R.U32.HI UR30, URZ, 0x2, UR54 ;  /* 0x00000002ff1e7899 */ /* 0x000fe40008011636 */
[----:B------:R-:W-:Y:S01]  /*1240*/  USHF.L.U32 UR16, UR54, 0x9, URZ ;  /* 0x0000000936107899 */ /* 0x000fe200080006ff */
[----:B------:R-:W2:Y:S01]  /*1250*/  F2I.U32.TRUNC.NTZ R2, R2 ;  /* 0x0000000200027305 */ /* 0x000ea2000020f000 */
[----:B------:R-:W-:Y:S02]  /*1260*/  USHF.L.U32 UR15, UR54, 0xa, URZ ;  /* 0x0000000a360f7899 */ /* 0x000fe400080006ff */
[----:B------:R-:W-:-:S02]  /*1270*/  ULOP3.LUT UR7, UR7, 0xffff, URZ, 0xc0, !UPT ;  /* 0x0000ffff07077892 */ /* 0x000fc4000f8ec0ff */
[----:B------:R-:W-:Y:S01]  /*1280*/  ULOP3.LUT UR6, UR6, 0xffff, URZ, 0xc0, !UPT ;  /* 0x0000ffff06067892 */ /* 0x000fe2000f8ec0ff */
[----:B-1----:R-:W-:Y:S01]  /*1290*/  R2UR UR5, R3 ;  /* 0x00000000030572ca */ /* 0x002fe200000e0000 */
[----:B------:R-:W-:Y:S01]  /*12a0*/  UMOV UR14, 0x1111 ;  /* 0x00001111000e7882 */ /* 0x000fe20000000000 */
[----:B------:R-:W-:Y:S01]  /*12b0*/  PRMT R3, RZ, 0x7610, R3 ;  /* 0x00007610ff037816 */ /* 0x000fe20000000003 */
[----:B------:R-:W-:Y:S01]  /*12c0*/  UMOV UR13, 0x5 ;  /* 0x00000005000d7882 */ /* 0x000fe20000000000 */
[----:B------:R-:W1:Y:S01]  /*12d0*/  LDCU UR37, c[0x0][0xb24] ;  /* 0x00016480ff2577ac */ /* 0x000e620008000800 */
[----:B--2---:R-:W-:Y:S01]  /*12e0*/  R2UR UR4, R2 ;  /* 0x00000000020472ca */ /* 0x004fe200000e0000 */
[----:B------:R-:W2:Y:S01]  /*12f0*/  LDCU UR19, c[0x0][0xb30] ;  /* 0x00016600ff1377ac */ /* 0x000ea20008000800 */
[----:B------:R-:W-:-:S06]  /*1300*/  PRMT R2, RZ, 0x7610, R2 ;  /* 0x00007610ff027816 */ /* 0x000fcc0000000002 */
[----:B------:R-:W-:Y:S02]  /*1310*/  UIADD3 UR5, UPT, UPT, -UR5, URZ, URZ ;  /* 0x000000ff05057290 */ /* 0x000fe4000fffe1ff */
[----:B------:R-:W-:Y:S02]  /*1320*/  UISETP.NE.AND UP5, UPT, UR11, 0x2, UPT ;  /* 0x000000020b00788c */ /* 0x000fe4000bfa5270 */
[----:B------:R-:W-:Y:S02]  /*1330*/  ULOP3.LUT UR31, UR31, 0x1, URZ, 0xc0, !UPT ;  /* 0x000000011f1f7892 */ /* 0x000fe4000f8ec0ff */
[----:B------:R-:W-:Y:S02]  /*1340*/  ULOP3.LUT UR30, UR30, 0x3, URZ, 0xc0, !UPT ;  /* 0x000000031e1e7892 */ /* 0x000fe4000f8ec0ff */
[----:B------:R-:W-:Y:S02]  /*1350*/  UIADD3 UR4, UPT, UPT, -UR4, URZ, URZ ;  /* 0x000000ff04047290 */ /* 0x000fe4000fffe1ff */
[----:B------:R-:W-:-:S02]  /*1360*/  ULOP3.LUT UR16, UR16, 0x1800, URZ, 0xc0, !UPT ;  /* 0x0000180010107892 */ /* 0x000fc4000f8ec0ff */
[----:B------:R-:W-:Y:S02]  /*1370*/  ULOP3.LUT UR15, UR15, 0x800, URZ, 0xc0, !UPT ;  /* 0x000008000f0f7892 */ /* 0x000fe4000f8ec0ff */
[----:B------:R-:W-:Y:S01]  /*1380*/  UISETP.GE.AND UP6, UPT, UR20, 0x1, UPT ;  /* 0x000000011400788c */ /* 0x000fe2000bfc6270 */
[----:B------:R-:W-:Y:S01]  /*1390*/  UMOV UR50, UR10 ;  /* 0x0000000a00327c82 */ /* 0x000fe20008000000 */
[----:B------:R-:W-:Y:S02]  /*13a0*/  USHF.L.U32 UR14, UR14, UR7, URZ ;  /* 0x000000070e0e7299 */ /* 0x000fe400080006ff */
[----:B------:R-:W-:Y:S02]  /*13b0*/  USHF.L.U32 UR13, UR13, UR6, URZ ;  /* 0x000000060d0d7299 */ /* 0x000fe400080006ff */
[----:B------:R-:W-:Y:S02]  /*13c0*/  UIMAD UR49, UR49, UR5, UR10 ;  /* 0x00000005313172a4 */ /* 0x000fe4000f8e020a */
[----:B------:R-:W-:Y:S01]  /*13d0*/  UIMAD UR48, UR48, UR4, UR51 ;  /* 0x00000004303072a4 */ /* 0x000fe2000f8e0233 */
[----:B-12---:R-:W-:Y:S11]  /*13e0*/  BRA.U UP4, `(.L_x_18) ;  /* 0x0000000104ac7547 */ /* 0x006ff6000b800000 */
[----:B------:R-:W-:Y:S02]  /*13f0*/  UISETP.NE.AND UP0, UPT, UR48, URZ, UPT ;  /* 0x000000ff3000728c */ /* 0x000fe4000bf05270 */
[----:B------:R-:W-:Y:S02]  /*1400*/  ULOP3.LUT UR8, UR49, 0x2, URZ, 0x3c, !UPT ;  /* 0x0000000231087892 */ /* 0x000fe4000f8e3cff */
[----:B------:R-:W-:Y:S02]  /*1410*/  UISETP.GT.U32.AND UP1, UPT, UR49, 0x1, UP0 ;  /* 0x000000013100788c */ /* 0x000fe40008724070 */
[----:B------:R-:W-:Y:S02]  /*1420*/  UISETP.NE.AND UP2, UPT, UR48, 0x1, UPT ;  /* 0x000000013000788c */ /* 0x000fe4000bf45270 */
[----:B------:R-:W-:Y:S02]  /*1430*/  UISETP.GT.U32.AND UP0, UPT, UR8, 0x1, UP0 ;  /* 0x000000010800788c */ /* 0x000fe40008704070 */
[----:B------:R-:W-:-:S02]  /*1440*/  USEL UR28, URZ, 0x1, UP1 ;  /* 0x00000001ff1c7887 */ /* 0x000fc40008800000 */
[----:B------:R-:W-:Y:S02]  /*1450*/  USEL UR23, URZ, 0x2, UP1 ;  /* 0x00000002ff177887 */ /* 0x000fe40008800000 */
[----:B------:R-:W-:Y:S02]  /*1460*/  UISETP.GT.U32.AND UP1, UPT, UR49, 0x1, UP2 ;  /* 0x000000013100788c */ /* 0x000fe40009724070 */
[----:B------:R-:W-:Y:S02]  /*1470*/  USEL UR7, URZ, 0x4, UP0 ;  /* 0x00000004ff077887 */ /* 0x000fe40008000000 */
[----:B------:R-:W-:Y:S02]  /*1480*/  USEL UR5, URZ, 0x8, UP0 ;  /* 0x00000008ff057887 */ /* 0x000fe40008000000 */
[----:B------:R-:W-:Y:S02]  /*1490*/  UISETP.GT.U32.AND UP0, UPT, UR8, 0x1, UP2 ;  /* 0x000000010800788c */ /* 0x000fe40009704070 */
[----:B------:R-:W-:-:S02]  /*14a0*/  USEL UR27, URZ, 0x10, UP1 ;  /* 0x00000010ff1b7887 */ /* 0x000fc40008800000 */
[----:B------:R-:W-:Y:S02]  /*14b0*/  USEL UR22, URZ, 0x20, UP1 ;  /* 0x00000020ff167887 */ /* 0x000fe40008800000 */
[----:B------:R-:W-:Y:S02]  /*14c0*/  UISETP.NE.AND UP1, UPT, UR48, 0x2, UPT ;  /* 0x000000023000788c */ /* 0x000fe4000bf25270 */
[----:B------:R-:W-:Y:S02]  /*14d0*/  USEL UR6, URZ, 0x40, UP0 ;  /* 0x00000040ff067887 */ /* 0x000fe40008000000 */
[----:B------:R-:W-:Y:S02]  /*14e0*/  USEL UR4, URZ, 0x80, UP0 ;  /* 0x00000080ff047887 */ /* 0x000fe40008000000 */
[----:B------:R-:W-:Y:S02]  /*14f0*/  UISETP.GT.U32.AND UP0, UPT, UR49, 0x1, UP1 ;  /* 0x000000013100788c */ /* 0x000fe40008f04070 */
[----:B------:R-:W-:-:S02]  /*1500*/  UISETP.NE.AND UP2, UPT, UR48, 0x3, UPT ;  /* 0x000000033000788c */ /* 0x000fc4000bf45270 */
[----:B------:R-:W-:Y:S02]  /*1510*/  USEL UR25, URZ, 0x100, UP0 ;  /* 0x00000100ff197887 */ /* 0x000fe40008000000 */
[----:B------:R-:W-:Y:S02]  /*1520*/  USEL UR21, URZ, 0x200, UP0 ;  /* 0x00000200ff157887 */ /* 0x000fe40008000000 */
[----:B------:R-:W-:Y:S02]  /*1530*/  UISETP.GT.U32.AND UP0, UPT, UR49, 0x1, UP2 ;  /* 0x000000013100788c */ /* 0x000fe40009704070 */
[----:B------:R-:W-:Y:S02]  /*1540*/  UIADD3 UR25, UPT, UPT, UR25, UR27, UR28 ;  /* 0x0000001b19197290 */ /* 0x000fe4000fffe01c */
[----:B------:R-:W-:Y:S02]  /*1550*/  USEL UR24, URZ, 0x1000, UP0 ;  /* 0x00001000ff187887 */ /* 0x000fe40008000000 */
[----:B------:R-:W-:-:S02]  /*1560*/  USEL UR9, URZ, 0x2000, UP0 ;  /* 0x00002000ff097887 */ /* 0x000fc40008000000 */
[----:B------:R-:W-:Y:S02]  /*1570*/  UIADD3 UR23, UPT, UPT, UR23, UR24, UR25 ;  /* 0x0000001817177290 */ /* 0x000fe4000fffe019 */
[----:B------:R-:W-:Y:S02]  /*1580*/  UISETP.GT.U32.AND UP1, UPT, UR8, 0x1, UP1 ;  /* 0x000000010800788c */ /* 0x000fe40008f24070 */
[----:B------:R-:W-:Y:S02]  /*1590*/  UIADD3 UR21, UPT, UPT, UR21, UR22, UR23 ;  /* 0x0000001615157290 */ /* 0x000fe4000fffe017 */
[----:B------:R-:W-:Y:S02]  /*15a0*/  UISETP.GT.U32.AND UP0, UPT, UR8, 0x1, UP2 ;  /* 0x000000010800788c */ /* 0x000fe40009704070 */
[----:B------:R-:W-:Y:S02]  /*15b0*/  USEL UR8, URZ, 0x400, UP1 ;  /* 0x00000400ff087887 */ /* 0x000fe40008800000 */
[----:B------:R-:W-:-:S02]  /*15c0*/  UIADD3 UR9, UPT, UPT, UR7, UR9, UR21 ;  /* 0x0000000907097290 */ /* 0x000fc4000fffe015 */
[----:B------:R-:W-:Y:S02]  /*15d0*/  USEL UR7, URZ, 0x4000, UP0 ;  /* 0x00004000ff077887 */ /* 0x000fe40008000000 */
[----:B------:R-:W-:Y:S02]  /*15e0*/  UIADD3 UR9, UPT, UPT, UR8, UR6, UR9 ;  /* 0x0000000608097290 */ /* 0x000fe4000fffe009 */
[----:B------:R-:W-:Y:S02]  /*15f0*/  ULOP3.LUT UR6, UR49, 0xfffffffe, URZ, 0xc0, !UPT ;  /* 0xfffffffe31067892 */ /* 0x000fe4000f8ec0ff */
[----:B------:R-:W-:Y:S02]  /*1600*/  USEL UR8, URZ, 0x800, UP1 ;  /* 0x00000800ff087887 */ /* 0x000fe40008800000 */
[----:B------:R-:W-:Y:S02]  /*1610*/  UIADD3 UR5, UPT, UPT, UR5, UR7, UR9 ;  /* 0x0000000705057290 */ /* 0x000fe4000fffe009 */
[----:B------:R-:W-:-:S02]  /*1620*/  ULEA UR6, UR48, UR6, 0x2 ;  /* 0x0000000630067291 */ /* 0x000fc4000f8e10ff */
[----:B------:R-:W-:Y:S02]  /*1630*/  USEL UR7, URZ, 0x8000, UP0 ;  /* 0x00008000ff077887 */ /* 0x000fe40008000000 */
[----:B------:R-:W-:-:S03]  /*1640*/  UIADD3 UR5, UPT, UPT, UR8, UR4, UR5 ;  /* 0x0000000408057290 */ /* 0x000fc6000fffe005 */
[----:B------:R-:W-:Y:S01]  /*1650*/  UMOV UR4, 0x3 ;  /* 0x0000000300047882 */ /* 0x000fe20000000000 */
[----:B------:R-:W-:Y:S02]  /*1660*/  UIADD3 UR5, UPT, UPT, UR5, UR7, URZ ;  /* 0x0000000705057290 */ /* 0x000fe4000fffe0ff */
[----:B------:R-:W-:-:S04]  /*1670*/  USHF.L.U32 UR4, UR4, UR6, URZ ;  /* 0x0000000604047299 */ /* 0x000fc800080006ff */
[----:B------:R-:W-:Y:S02]  /*1680*/  MOV R3, UR5 ;  /* 0x0000000500037c02 */ /* 0x000fe40008000f00 */
[----:B------:R-:W-:Y:S02]  /*1690*/  MOV R2, UR4 ;  /* 0x0000000400027c02 */ /* 0x000fe40008000f00 */
.L_x_18:
[----:B------:R-:W-:Y:S05]  /*16a0*/  BRA.U !UP6, `(.L_x_19) ;  /* 0x000000010eb87547 */ /* 0x000fea000b800000 */
[----:B------:R-:W1:Y:S01]  /*16b0*/  LDCU.128 UR4, c[0x0][0xb10] ;  /* 0x00016200ff0477ac */ /* 0x000e620008000c00 */
[----:B------:R-:W2:Y:S01]  /*16c0*/  LDCU UR23, c[0x0][0x370] ;  /* 0x00006e00ff1777ac */ /* 0x000ea20008000800 */
[----:B------:R-:W3:Y:S01]  /*16d0*/  LDCU UR22, c[0x0][0x374] ;  /* 0x00006e80ff1677ac */ /* 0x000ee20008000800 */
[----:B------:R-:W4:Y:S01]  /*16e0*/  LDCU UR50, c[0x0][0xb0c] ;  /* 0x00016180ff3277ac */ /* 0x000f220008000800 */
[----:B------:R-:W2:Y:S01]  /*16f0*/  LDCU UR21, c[0x0][0xb20] ;  /* 0x00016400ff1577ac */ /* 0x000ea20008000800 */
[----:B------:R-:W2:Y:S01]  /*1700*/  LDCU.64 UR8, c[0x0][0xb28] ;  /* 0x00016500ff0877ac */ /* 0x000ea20008000a00 */
[----:B-1----:R-:W-:Y:S02]  /*1710*/  UISETP.NE.AND UP0, UPT, UR6, 0x1, UPT ;  /* 0x000000010600788c */ /* 0x002fe4000bf05270 */
[----:B---3--:R-:W-:Y:S02]  /*1720*/  UIMAD.WIDE.U32 UR28, UR22, UR7, URZ ;  /* 0x00000007161c72a5 */ /* 0x008fe4000f8e00ff */
[----:B------:R-:W-:-:S02]  /*1730*/  UISETP.NE.AND UP2, UPT, UR20, 0x1, UPT ;  /* 0x000000011400788c */ /* 0x000fc4000bf45270 */
[----:B----4-:R-:W-:Y:S02]  /*1740*/  UISETP.NE.AND UP1, UPT, UR50, 0x1, UPT ;  /* 0x000000013200788c */ /* 0x010fe4000bf25270 */
[----:B------:R-:W-:Y:S02]  /*1750*/  UIMAD.WIDE.U32 UR32, UR51, UR7, URZ ;  /* 0x00000007332072a5 */ /* 0x000fe4000f8e00ff */
[----:B--2---:R-:W-:Y:S01]  /*1760*/  UIMAD.WIDE.U32 UR24, UR23, UR4, URZ ;  /* 0x00000004171872a5 */ /* 0x004fe2000f8e00ff */
[----:B------:R-:W-:Y:S01]  /*1770*/  UMOV UR7, UR29 ;  /* 0x0000001d00077c82 */ /* 0x000fe20008000000 */
[----:B------:R-:W-:Y:S02]  /*1780*/  UIMAD.WIDE.U32 UR28, UR10, UR4, URZ ;  /* 0x000000040a1c72a5 */ /* 0x000fe4000f8e00ff */
[----:B------:R-:W-:-:S03]  /*1790*/  @UP0 USHF.R.U32.HI UR22, URZ, UR21, UR7 ;  /* 0x00000015ff160299 */ /* 0x000fc60008011607 */
[----:B------:R-:W-:Y:S02]  /*17a0*/  @UP1 USHF.R.U32.HI UR23, URZ, UR5, UR25 ;  /* 0x00000005ff171299 */ /* 0x000fe40008011619 */
[----:B------:R-:W-:Y:S02]  /*17b0*/  UIMAD.WIDE.U32 UR24, UR22, UR8, URZ ;  /* 0x00000008161872a5 */ /* 0x000fe4000f8e00ff */
[----:B------:R-:W-:Y:S02]  /*17c0*/  USHF.R.U32.HI UR33, URZ, UR21, UR33 ;  /* 0x00000015ff217299 */ /* 0x000fe40008011621 */
[----:B------:R-:W-:Y:S02]  /*17d0*/  UIMAD.WIDE.U32 UR34, UR23, UR8, URZ ;  /* 0x00000008172272a5 */ /* 0x000fe4000f8e00ff */
[----:B------:R-:W-:Y:S02]  /*17e0*/  @UP2 USHF.R.U32.HI UR22, URZ, UR9, UR25 ;  /* 0x00000009ff162299 */ /* 0x000fe40008011619 */
[----:B------:R-:W-:-:S02]  /*17f0*/  USHF.R.U32.HI UR29, URZ, UR5, UR29 ;  /* 0x00000005ff1d7299 */ /* 0x000fc4000801161d */
[----:B------:R-:W-:Y:S02]  /*1800*/  USEL UR33, UR51, UR33, !UP0 ;  /* 0x0000002133217287 */ /* 0x000fe4000c000000 */
[----:B------:R-:W-:Y:S02]  /*1810*/  @UP2 USHF.R.U32.HI UR23, URZ, UR9, UR35 ;  /* 0x00000009ff172299 */ /* 0x000fe40008011623 */
[----:B------:R-:W-:Y:S02]  /*1820*/  UIMAD UR22, UR22, UR20, URZ ;  /* 0x00000014161672a4 */ /* 0x000fe4000f8e02ff */
[----:B------:R-:W-:Y:S02]  /*1830*/  USEL UR29, UR10, UR29, !UP1 ;  /* 0x0000001d0a1d7287 */ /* 0x000fe4000c800000 */
[----:B------:R-:W-:Y:S02]  /*1840*/  UIMAD UR4, UR23, UR20, URZ ;  /* 0x00000014170472a4 */ /* 0x000fe4000f8e02ff */
[----:B------:R-:W-:-:S02]  /*1850*/  UISETP.GE.AND UP0, UPT, UR33, UR22, UPT ;  /* 0x000000162100728c */ /* 0x000fc4000bf06270 */
[----:B------:R-:W-:Y:S02]  /*1860*/  UIMAD.WIDE.U32 UR34, UR33, UR8, URZ ;  /* 0x00000008212272a5 */ /* 0x000fe4000f8e00ff */
[----:B------:R-:W-:Y:S02]  /*1870*/  UISETP.GE.OR UP0, UPT, UR29, UR4, UP0 ;  /* 0x000000041d00728c */ /* 0x000fe40008706670 */
[----:B------:R-:W-:Y:S02]  /*1880*/  USHF.R.U32.HI UR4, URZ, UR9, UR35 ;  /* 0x00000009ff047299 */ /* 0x000fe40008011623 */
[----:B------:R-:W-:Y:S02]  /*1890*/  UIMAD.WIDE.U32 UR24, UR29, UR8, URZ ;  /* 0x000000081d1872a5 */ /* 0x000fe4000f8e00ff */
[----:B------:R-:W-:Y:S02]  /*18a0*/  USEL UR4, UR33, UR4, !UP2 ;  /* 0x0000000421047287 */ /* 0x000fe4000d000000 */
[----:B------:R-:W-:-:S02]  /*18b0*/  UIADD3 UR5, UPT, UPT, -UR33, URZ, URZ ;  /* 0x000000ff21057290 */ /* 0x000fc4000fffe1ff */
[----:B------:R-:W-:Y:S02]  /*18c0*/  UIADD3 UR8, UPT, UPT, -UR4, URZ, URZ ;  /* 0x000000ff04087290 */ /* 0x000fe4000fffe1ff */
[----:B------:R-:W-:Y:S02]  /*18d0*/  @!UP0 USHF.R.U32.HI UR9, URZ, UR9, UR25 ;  /* 0x00000009ff098299 */ /* 0x000fe40008011619 */
[----:B------:R-:W-:Y:S02]  /*18e0*/  UIMAD UR8, UR20, UR8, UR33 ;  /* 0x00000008140872a4 */ /* 0x000fe4000f8e0221 */
[----:B------:R-:W-:Y:S02]  /*18f0*/  @!UP0 USEL UR9, UR29, UR9, !UP2 ;  /* 0x000000091d098287 */ /* 0x000fe4000d000000 */
[----:B------:R-:W-:Y:S02]  /*1900*/  UIADD3 UR7, UPT, UPT, -UR29, URZ, URZ ;  /* 0x000000ff1d077290 */ /* 0x000fe4000fffe1ff */
[----:B------:R-:W-:-:S02]  /*1910*/  @!UP0 UIMAD UR8, UR8, UR23, UR9 ;  /* 0x00000017080882a4 */ /* 0x000fc4000f8e0209 */
[----:B------:R-:W-:Y:S02]  /*1920*/  @!UP0 UIADD3 UR4, UPT, UPT, UR4, -UR9, URZ ;  /* 0x8000000904048290 */ /* 0x000fe4000fffe0ff */
[----:B------:R-:W-:Y:S02]  /*1930*/  UIMAD UR5, UR6, UR5, UR51 ;  /* 0x00000005060572a4 */ /* 0x000fe4000f8e0233 */
[----:B------:R-:W-:Y:S02]  /*1940*/  @!UP0 UIMAD UR33, UR4, UR20, UR29 ;  /* 0x00000014042182a4 */ /* 0x000fe4000f8e021d */
[----:B------:R-:W-:Y:S01]  /*1950*/  UIMAD UR7, UR50, UR7, UR10 ;  /* 0x00000007320772a4 */ /* 0x000fe2000f8e020a */
[----:B------:R-:W-:Y:S01]  /*1960*/  @!UP0 UMOV UR29, UR8 ;  /* 0x00000008001d8c82 */ /* 0x000fe20008000000 */
[----:B------:R-:W-:Y:S02]  /*1970*/  UIMAD UR51, UR33, UR6, UR5 ;  /* 0x00000006213372a4 */ /* 0x000fe4000f8e0205 */
[----:B------:R-:W-:-:S12]  /*1980*/  UIMAD UR50, UR29, UR50, UR7 ;  /* 0x000000321d3272a4 */ /* 0x000fd8000f8e0207 */
.L_x_19:
[----:B------:R-:W-:-:S09]  /*1990*/  UISETP.NE.AND UP0, UPT, UR19, 0x1, UPT ;  /* 0x000000011300788c */ /* 0x000fd2000bf05270 */
[----:B------:R-:W-:Y:S05]  /*19a0*/  BRA.U UP0, `(.L_x_20) ;  /* 0x0000000100407547 */ /* 0x000fea000b800000 */
[----:B------:R-:W1:Y:S01]  /*19b0*/  LDCU.128 UR4, c[0x0][0xb10] ;  /* 0x00016200ff0477ac */ /* 0x000e620008000c00 */
[----:B------:R-:W2:Y:S01]  /*19c0*/  LDCU UR9, c[0x0][0xb0c] ;  /* 0x00016180ff0977ac */ /* 0x000ea20008000800 */
[----:B------:R-:W3:Y:S01]  /*19d0*/  LDCU UR8, c[0x0][0xb20] ;  /* 0x00016400ff0877ac */ /* 0x000ee20008000800 */
[----:B-1----:R-:W-:Y:S02]  /*19e0*/  UIMAD.WIDE.U32 UR22, UR50, UR4, URZ ;  /* 0x00000004321672a5 */ /* 0x002fe4000f8e00ff */
[----:B------:R-:W-:Y:S02]  /*19f0*/  UIMAD.WIDE.U32 UR20, UR51, UR7, URZ ;  /* 0x00000007331472a5 */ /* 0x000fe4000f8e00ff */
[----:B--2---:R-:W-:Y:S02]  /*1a00*/  UISETP.NE.AND UP1, UPT, UR9, 0x1, UPT ;  /* 0x000000010900788c */ /* 0x004fe4000bf25270 */
[----:B------:R-:W-:Y:S01]  /*1a10*/  UISETP.NE.AND UP0, UPT, UR6, 0x1, UPT ;  /* 0x000000010600788c */ /* 0x000fe2000bf05270 */
[----:B------:R-:W-:Y:S01]  /*1a20*/  UMOV UR7, UR23 ;  /* 0x0000001700077c82 */ /* 0x000fe20008000000 */
[----:B---3--:R-:W-:-:S02]  /*1a30*/  USHF.R.U32.HI UR8, URZ, UR8, UR21 ;  /* 0x00000008ff087299 */ /* 0x008fc40008011615 */
[----:B------:R-:W-:Y:S02]  /*1a40*/  USHF.R.U32.HI UR5, URZ, UR5, UR7 ;  /* 0x00000005ff057299 */ /* 0x000fe40008011607 */
[----:B------:R-:W-:Y:S02]  /*1a50*/  USEL UR8, UR51, UR8, !UP0 ;  /* 0x0000000833087287 */ /* 0x000fe4000c000000 */
[----:B------:R-:W-:-:S04]  /*1a60*/  USEL UR5, UR50, UR5, !UP1 ;  /* 0x0000000532057287 */ /* 0x000fc8000c800000 */
[----:B------:R-:W-:Y:S02]  /*1a70*/  UIADD3 UR4, UPT, UPT, -UR8, UR5, URZ ;  /* 0x0000000508047290 */ /* 0x000fe4000fffe1ff */
[----:B------:R-:W-:Y:S02]  /*1a80*/  UIADD3 UR5, UPT, UPT, UR8, -UR5, URZ ;  /* 0x8000000508057290 */ /* 0x000fe4000fffe0ff */
[----:B------:R-:W-:Y:S02]  /*1a90*/  UIMAD UR51, UR4, UR6, UR51 ;  /* 0x00000006043372a4 */ /* 0x000fe4000f8e0233 */
[----:B------:R-:W-:-:S12]  /*1aa0*/  UIMAD UR50, UR5, UR9, UR50 ;  /* 0x00000009053272a4 */ /* 0x000fd8000f8e0232 */
.L_x_20:
[----:B------:R-:W-:-:S09]  /*1ab0*/  UISETP.EQ.U32.AND UP0, UPT, UR12, 0x1, UPT ;  /* 0x000000010c00788c */ /* 0x000fd2000bf02070 */
[----:B------:R-:W-:Y:S05]  /*1ac0*/  BRA.U !UP0, `(.L_x_21) ;  /* 0x00000001080c7547 */ /* 0x000fea000b800000 */
[----:B------:R-:W-:Y:S01]  /*1ad0*/  UCGABAR_WAIT ;  /* 0x0000000000007dc7 */ /* 0x000fe20008000000 */
[----:B------:R-:W-:Y:S01]  /*1ae0*/  CCTL.IVALL ;  /* 0x00000000ff00798f */ /* 0x000fe20002000000 */
[----:B------:R-:W-:Y:S05]  /*1af0*/  BRA `(.L_x_22) ;  /* 0x0000000000047947 */ /* 0x000fea0003800000 */
.L_x_21:
[----:B------:R-:W-:Y:S06]  /*1b00*/  BAR.SYNC.DEFER_BLOCKING 0x0 ;  /* 0x0000000000007b1d */ /* 0x000fec0000010000 */
.L_x_22:
[----:B------:R-:W-:Y:S05]  /*1b10*/  BRA.U UP5, `(.L_x_23) ;  /* 0x0000001905b47547 */ /* 0x000fea000b800000 */
[----:B------:R-:W1:Y:S01]  /*1b20*/  LDCU UR6, c[0x0][0x38c] ;  /* 0x00007180ff0677ac */ /* 0x000e620008000800 */
[----:B------:R-:W-:Y:S01]  /*1b30*/  PLOP3.LUT P1, PT, PT, PT, UP3, 0x80, 0x8 ;  /* 0x000000000008781c */ /* 0x000fe20003f2f038 */
[----:B------:R-:W-:Y:S01]  /*1b40*/  IMAD.MOV.U32 R12, RZ, RZ, 0x1 ;  /* 0x00000001ff0c7424 */ /* 0x000fe200078e00ff */
[----:B------:R-:W-:Y:S01]  /*1b50*/  ISETP.NE.AND P2, PT, R0, RZ, P3 ;  /* 0x000000ff0000720c */ /* 0x000fe20001f45270 */
[----:B------:R-:W-:Y:S01]  /*1b60*/  USHF.L.U32 UR5, UR10, 0x5, URZ ;  /* 0x000000050a057899 */ /* 0x000fe200080006ff */
[----:B------:R-:W-:Y:S01]  /*1b70*/  PLOP3.LUT P1, PT, P1, PT, PT, 0x8, 0x80 ;  /* 0x000000000080781c */ /* 0x000fe20000f2e170 */
[----:B------:R-:W-:Y:S01]  /*1b80*/  USHF.L.U32 UR4, UR10, 0x6, URZ ;  /* 0x000000060a047899 */ /* 0x000fe200080006ff */
[----:B------:R-:W-:Y:S01]  /*1b90*/  CS2R R10, SRZ ;  /* 0x00000000000a7805 */ /* 0x000fe2000001ff00 */
[----:B------:R-:W-:Y:S01]  /*1ba0*/  UMOV UR17, 0x400 ;  /* 0x0000040000117882 */ /* 0x000fe20000000000 */
[----:B------:R-:W-:Y:S01]  /*1bb0*/  UISETP.NE.AND UP1, UPT, UR11, URZ, UPT ;  /* 0x000000ff0b00728c */ /* 0x000fe2000bf25270 */
[----:B------:R-:W-:Y:S01]  /*1bc0*/  IMAD.MOV.U32 R9, RZ, RZ, RZ ;  /* 0x000000ffff097224 */ /* 0x000fe200078e00ff */
[----:B------:R-:W-:Y:S01]  /*1bd0*/  ULEA UR17, UR54, UR17, 0x18 ;  /* 0x0000001136117291 */ /* 0x000fe2000f8ec0ff */
[----:B------:R-:W-:Y:S01]  /*1be0*/  IMAD.MOV.U32 R8, RZ, RZ, 0x1 ;  /* 0x00000001ff087424 */ /* 0x000fe200078e00ff */
[----:B------:R-:W-:-:S02]  /*1bf0*/  ULOP3.LUT UR5, UR5, 0x20, URZ, 0xc0, !UPT ;  /* 0x0000002005057892 */ /* 0x000fc4000f8ec0ff */
[----:B------:R-:W-:Y:S01]  /*1c00*/  ULOP3.LUT UR4, UR4, 0x40, URZ, 0xc0, !UPT ;  /* 0x0000004004047892 */ /* 0x000fe2000f8ec0ff */
[----:B------:R-:W2:Y:S01]  /*1c10*/  LDCU UR19, c[0x0][0x370] ;  /* 0x00006e00ff1377ac */ /* 0x000ea20008000800 */
[----:B-1----:R-:W-:Y:S02]  /*1c20*/  UIADD3 UR7, UPT, UPT, UR6, 0x7f, URZ ;  /* 0x0000007f06077890 */ /* 0x002fe4000fffe0ff */
[----:B------:R-:W-:Y:S02]  /*1c30*/  UIADD3 UR20, UPT, UPT, UR6, 0xfe, URZ ;  /* 0x000000fe06147890 */ /* 0x000fe4000fffe0ff */
[----:B------:R-:W-:Y:S02]  /*1c40*/  USHF.R.S32.HI UR21, URZ, 0x1f, UR7 ;  /* 0x0000001fff157899 */ /* 0x000fe40008011407 */
[----:B------:R-:W-:Y:S02]  /*1c50*/  UIADD3 UR6, UPT, UPT, UR6, -0x1, URZ ;  /* 0xffffffff06067890 */ /* 0x000fe4000fffe0ff */
[----:B------:R-:W-:-:S02]  /*1c60*/  ULEA.HI UR21, UR21, UR7, URZ, 0x7 ;  /* 0x0000000715157291 */ /* 0x000fc4000f8f38ff */
[----:B------:R-:W-:Y:S02]  /*1c70*/  UISETP.GE.U32.AND UP2, UPT, UR6, -0xff, UPT ;  /* 0xffffff010600788c */ /* 0x000fe4000bf46070 */
[----:B------:R-:W-:Y:S01]  /*1c80*/  USHF.R.S32.HI UR21, URZ, 0x7, UR21 ;  /* 0x00000007ff157899 */ /* 0x000fe20008011415 */
[----:B------:R-:W1:Y:S03]  /*1c90*/  LDCU.64 UR22, c[0x0][0x348] ;  /* 0x00006900ff1677ac */ /* 0x000e660008000a00 */
[----:B------:R-:W-:Y:S01]  /*1ca0*/  UISETP.LT.U32.AND UP0, UPT, UR21, 0x12, UPT ;  /* 0x000000121500788c */ /* 0x000fe2000bf01070 */
[----:B------:R-:W3:Y:S03]  /*1cb0*/  LDCU UR18, c[0x0][0x374] ;  /* 0x00006e80ff1277ac */ /* 0x000ee60008000800 */
[----:B------:R-:W-:-:S02]  /*1cc0*/  USEL UR41, UR21, 0x12, UP0 ;  /* 0x0000001215297887 */ /* 0x000fc40008000000 */
[----:B------:R-:W-:Y:S02]  /*1cd0*/  USEL UR26, UR26, 0x2, UP1 ;  /* 0x000000021a1a7887 */ /* 0x000fe40008800000 */
[----:B------:R-:W-:Y:S02]  /*1ce0*/  UIADD3 UR25, UPT, UPT, UR41, -0x1, URZ ;  /* 0xffffffff29197890 */ /* 0x000fe4000fffe0ff */
[----:B------:R-:W-:Y:S02]  /*1cf0*/  @UP2 UIADD3 UR25, UPT, UPT, UR41, URZ, URZ ;  /* 0x000000ff29192290 */ /* 0x000fe4000fffe0ff */
[----:B------:R-:W-:Y:S02]  /*1d00*/  UIADD3 UR40, UPT, UPT, UR17, 0x2400, UR16 ;  /* 0x0000240011287890 */ /* 0x000fe4000fffe010 */
[----:B------:R-:W-:Y:S02]  /*1d10*/  UIADD3 UR24, UPT, UPT, UR25, 0x1, URZ ;  /* 0x0000000119187890 */ /* 0x000fe4000fffe0ff */
[----:B------:R-:W-:-:S02]  /*1d20*/  UIADD3 UR39, UPT, UPT, UR17, 0x26400, UR15 ;  /* 0x0002640011277890 */ /* 0x000fc4000fffe00f */
[----:B------:R-:W-:Y:S02]  /*1d30*/  ULEA UR31, UR31, UR5, 0x4 ;  /* 0x000000051f1f7291 */ /* 0x000fe4000f8e20ff */
[----:B------:R-:W-:Y:S02]  /*1d40*/  ULEA UR30, UR30, UR4, 0x4 ;  /* 0x000000041e1e7291 */ /* 0x000fe4000f8e20ff */
[----:B------:R-:W-:Y:S02]  /*1d50*/  UIADD3 UR38, UPT, UPT, UR21, -UR41, URZ ;  /* 0x8000002915267290 */ /* 0x000fe4000fffe0ff */
[----:B------:R-:W-:Y:S01]  /*1d60*/  UIADD3 UR25, UPT, UPT, -UR25, URZ, URZ ;  /* 0x000000ff19197290 */ /* 0x000fe2000fffe1ff */
[----:B-123--:R-:W-:-:S11]  /*1d70*/  UMOV UR29, URZ ;  /* 0x000000ff001d7c82 */ /* 0x00efd60008000000 */
.L_x_43:
[----:B------:R-:W-:-:S09]  /*1d80*/  UISETP.NE.AND UP0, UPT, UR54, URZ, UPT ;  /* 0x000000ff3600728c */ /* 0x000fd2000bf05270 */
[----:B------:R-:W-:Y:S05]  /*1d90*/  BRA.U UP0, `(.L_x_24) ;  /* 0x0000000100287547 */ /* 0x000fea000b800000 */
[----:B------:R-:W-:Y:S02]  /*1da0*/  LEA R0, R9, UR17, 0x3 ;  /* 0x0000001109007c11 */ /* 0x000fe4000f8e18ff */
[----:B------:R-:W-:-:S04]  /*1db0*/  SHF.L.U32 R2, R8, 0x1f, RZ ;  /* 0x0000001f08027819 */ /* 0x000fc800000006ff */
[----:B------:R-:W1:Y:S02]  /*1dc0*/  SYNCS.PHASECHK.TRANS64.TRYWAIT P0, [R0+URZ+0x1b0], R2 ;  /* 0x0001b002000075a7 */ /* 0x000e6400080011ff */
[----:B-1----:R-:W-:Y:S05]  /*1dd0*/  @!P0 BRA `(.L_x_25) ;  /* 0x0000005800688947 */ /* 0x002fea0003800000 */
.L_x_128:
[----:B------:R-:W-:Y:S01]  /*1de0*/  VIADD R9, R9, 0x1 ;  /* 0x0000000109097836 */ /* 0x000fe20000000000 */
[----:B------:R1:W-:Y:S04]  /*1df0*/  SYNCS.ARRIVE.TRANS64.A1T0 RZ, [R0+URZ+0x1a0], RZ ;  /* 0x0001a0ff00ff79a7 */ /* 0x0003e800081000ff */
[----:B------:R-:W-:-:S04]  /*1e00*/  ISETP.NE.AND P0, PT, R9, 0x2, PT ;  /* 0x000000020900780c */ /* 0x000fc80003f05270 */
[----:B------:R-:W-:Y:S02]  /*1e10*/  SEL R9, R9, RZ, P0 ;  /* 0x000000ff09097207 */ /* 0x000fe40000000000 */
[----:B-1----:R-:W-:-:S04]  /*1e20*/  SEL R0, RZ, 0x1, P0 ;  /* 0x00000001ff007807 */ /* 0x002fc80000000000 */
[----:B------:R-:W-:-:S07]  /*1e30*/  LOP3.LUT R8, R8, R0, RZ, 0x3c, !PT ;  /* 0x0000000008087212 */ /* 0x000fce00078e3cff */
.L_x_24:
[----:B------:R-:W-:Y:S01]  /*1e40*/  UISETP.GE.U32.AND UP0, UPT, UR20, 0xff, UPT ;  /* 0x000000ff1400788c */ /* 0x000fe2000bf06070 */
[----:B------:R-:W-:Y:S01]  /*1e50*/  SHF.L.U32 R0, R12, 0x1f, RZ ;  /* 0x0000001f0c007819 */ /* 0x000fe200000006ff */
[----:B------:R-:W-:Y:S02]  /*1e60*/  ULEA.HI UR35, UR50, UR50, URZ, 0x1 ;  /* 0x0000003232237291 */ /* 0x000fe4000f8f08ff */
[----:B------:R-:W-:Y:S02]  /*1e70*/  ULEA UR4, UR29, UR17, 0x3 ;  /* 0x000000111d047291 */ /* 0x000fe4000f8e18ff */
[----:B------:R-:W-:Y:S02]  /*1e80*/  USHF.L.U32 UR35, UR35, 0x6, URZ ;  /* 0x0000000623237899 */ /* 0x000fe400080006ff */
[----:B------:R-:W-:Y:S02]  /*1e90*/  ULEA UR11, UR51, UR31, 0x6 ;  /* 0x0000001f330b7291 */ /* 0x000fe4000f8e30ff */
[----:B------:R-:W-:-:S03]  /*1ea0*/  ULOP3.LUT UR35, UR35, 0xffffff80, URZ, 0xc0, !UPT ;  /* 0xffffff8023237892 */ /* 0x000fc6000f8ec0ff */
[----:B------:R1:W2:Y:S01]  /*1eb0*/  SYNCS.PHASECHK.TRANS64.TRYWAIT P0, [UR4+0x90], R0 ;  /* 0x00009000ff0075a7 */ /* 0x0002a20008001104 */
[----:B------:R-:W-:Y:S01]  /*1ec0*/  UIADD3 UR35, UPT, UPT, UR30, UR35, URZ ;  /* 0x000000231e237290 */ /* 0x000fe2000fffe0ff */
[----:B------:R-:W-:Y:S01]  /*1ed0*/  UMOV UR4, URZ ;  /* 0x000000ff00047c82 */ /* 0x000fe20008000000 */
[----:B------:R-:W-:Y:S10]  /*1ee0*/  BRA.U !UP0, `(.L_x_26) ;  /* 0x0000000108c87547 */ /* 0x000ff4000b800000 */
[----:B------:R-:W-:Y:S01]  /*1ef0*/  UMOV UR5, UR25 ;  /* 0x0000001900057c82 */ /* 0x000fe20008000000 */
[----:B------:R-:W-:Y:S01]  /*1f00*/  UMOV UR50, UR29 ;  /* 0x0000001d00327c82 */ /* 0x000fe20008000000 */
[----:B------:R-:W-:-:S05]  /*1f10*/  UMOV UR34, URZ ;  /* 0x000000ff00227c82 */ /* 0x000fca0008000000 */
.L_x_32:
[----:B------:R-:W-:Y:S01]  /*1f20*/  ULEA UR33, UR50, UR17, 0x3 ;  /* 0x0000001132217291 */ /* 0x000fe2000f8e18ff */
[----:B--2---:R-:W-:Y:S01]  /*1f30*/  @P3 MOV R2, 0x6000 ;  /* 0x0000600000023802 */ /* 0x004fe20000000f00 */
[----:B--234-:R-:W-:Y:S10]  /*1f40*/  @P0 BRA `(.L_x_27) ;  /* 0x00000000000c0947 */ /* 0x01cff40003800000 */
[----:B------:R-:W-:-:S04]  /*1f50*/  SHF.L.U32 R3, R12, 0x1f, RZ ;  /* 0x0000001f0c037819 */ /* 0x000fc800000006ff */
[----:B------:R-:W2:Y:S02]  /*1f60*/  SYNCS.PHASECHK.TRANS64.TRYWAIT P0, [UR33+0x90], R3 ;  /* 0x00009003ff0075a7 */ /* 0x000ea40008001121 */
[----:B--2---:R-:W-:Y:S05]  /*1f70*/  @!P0 BRA `(.L_x_28) ;  /* 0x0000005800148947 */ /* 0x004fea0003800000 */
.L_x_27:
[----:B------:R2:W-:Y:S01]  /*1f80*/  @P3 SYNCS.ARRIVE.TRANS64 RZ, [UR33], R2 ;  /* 0x00000002ffff39a7 */ /* 0x0005e20008000021 */
[----:B------:R-:W-:Y:S02]  /*1f90*/  ULOP3.LUT UR4, UR26, 0x2, URZ, 0xfc, !UPT ;  /* 0x000000021a047892 */ /* 0x000fe4000f8efcff */
[----:B------:R-:W-:Y:S02]  /*1fa0*/  UIADD3 UR5, UPT, UPT, UR5, 0x1, URZ ;  /* 0x0000000105057890 */ /* 0x000fe4000fffe0ff */
[----:B------:R-:W-:Y:S02]  /*1fb0*/  UISETP.NE.AND UP0, UPT, UR4, 0x2, UPT ;  /* 0x000000020400788c */ /* 0x000fe4000bf05270 */
[----:B------:R-:W-:-:S07]  /*1fc0*/  UISETP.NE.AND UP2, UPT, UR5, 0x1, UPT ;  /* 0x000000010500788c */ /* 0x000fce000bf45270 */
[----:B------:R-:W-:Y:S05]  /*1fd0*/  BRA.U UP0, `(.L_x_29) ;  /* 0x0000000100047547 */ /* 0x000fea000b800000 */
[----:B------:R-:W-:Y:S05]  /*1fe0*/  BPT.TRAP 0x1 ;  /* 0x000000040000795c */ /* 0x000fea0000300000 */
.L_x_29:
[----:B------:R-:W-:Y:S04]  /*1ff0*/  BSSY.RECONVERGENT B0, `(.L_x_30) ;  /* 0x0000003000007945 */ /* 0x000fe80003800200 */
[----:B------:R-:W-:Y:S05]  /*2000*/  @!P2 BRA `(.L_x_31) ;  /* 0x000000000004a947 */ /* 0x000fea0003800000 */
[----:B------:R-:W-:Y:S05]  /*2010*/  BPT.TRAP 0x1 ;  /* 0x000000040000795c */ /* 0x000fea0000300000 */
.L_x_31:
[----:B------:R-:W-:Y:S05]  /*2020*/  BSYNC.RECONVERGENT B0 ;  /* 0x0000000000007941 */ /* 0x000fea0003800200 */
.L_x_30:
[----:B------:R-:W-:Y:S02]  /*2030*/  UIADD3 UR29, UPT, UPT, UR50, 0x1, URZ ;  /* 0x00000001321d7890 */ /* 0x000fe4000fffe0ff */
[----:B------:R-:W-:Y:S02]  /*2040*/  ULEA UR32, UR50, UR16, 0xd ;  /* 0x0000001032207291 */ /* 0x000fe4000f8e68ff */
[----:B------:R-:W-:Y:S02]  /*2050*/  UISETP.NE.AND UP0, UPT, UR29, 0x12, UPT ;  /* 0x000000121d00788c */ /* 0x000fe4000bf05270 */
[----:B------:R-:W-:Y:S02]  /*2060*/  UIADD3 UR46, UP1, UPT, UR22, 0x80, URZ ;  /* 0x00000080162e7890 */ /* 0x000fe4000ff3e0ff */
[----:B------:R-:W-:Y:S02]  /*2070*/  USEL UR6, URZ, 0x1, UP0 ;  /* 0x00000001ff067887 */ /* 0x000fe40008000000 */
[----:B------:R-:W-:-:S02]  /*2080*/  USEL UR29, UR29, URZ, UP0 ;  /* 0x000000ff1d1d7287 */ /* 0x000fc40008000000 */
[----:B------:R-:W-:Y:S02]  /*2090*/  ULEA UR8, UR50, UR15, 0xc ;  /* 0x0000000f32087291 */ /* 0x000fe4000f8e60ff */
[----:B------:R-:W-:Y:S01]  /*20a0*/  UIADD3 UR44, UP0, UPT, UR22, 0x180, URZ ;  /* 0x00000180162c7890 */ /* 0x000fe2000ff1e0ff */
[----:B------:R-:W-:Y:S01]  /*20b0*/  LOP3.LUT R12, R12, UR6, RZ, 0x3c, !PT ;  /* 0x000000060c0c7c12 */ /* 0x000fe2000f8e3cff */
[----:B------:R-:W-:Y:S02]  /*20c0*/  ULEA UR4, UR29, UR17, 0x3 ;  /* 0x000000111d047291 */ /* 0x000fe4000f8e18ff */
[----:B------:R-:W-:Y:S01]  /*20d0*/  ULOP3.LUT UR33, UR33, 0xfefffff8, URZ, 0xc0, !UPT ;  /* 0xfefffff821217892 */ /* 0x000fe2000f8ec0ff */
[----:B-1----:R-:W-:Y:S01]  /*20e0*/  SHF.L.U32 R0, R12, 0x1f, RZ ;  /* 0x0000001f0c007819 */ /* 0x002fe200000006ff */
[----:B------:R-:W-:Y:S02]  /*20f0*/  UIADD3.X UR47, UPT, UPT, URZ, UR23, URZ, UP1, !UPT ;  /* 0x00000017ff2f7290 */ /* 0x000fe40008ffe4ff */
[----:B------:R-:W-:-:S02]  /*2100*/  UIADD3 UR32, UPT, UPT, UR17, 0x2400, UR32 ;  /* 0x0000240011207890 */ /* 0x000fc4000fffe020 */
[----:B------:R-:W-:Y:S01]  /*2110*/  UPRMT UR7, URZ, 0x5410, UR14 ;  /* 0x00005410ff077896 */ /* 0x000fe2000800000e */
[----:B------:R3:W4:Y:S01]  /*2120*/  SYNCS.PHASECHK.TRANS64.TRYWAIT P0, [UR4+0x90], R0 ;  /* 0x00009000ff0075a7 */ /* 0x0007220008001104 */
[----:B------:R-:W-:Y:S02]  /*2130*/  UIADD3 UR8, UPT, UPT, UR17, 0x26400, UR8 ;  /* 0x0002640011087890 */ /* 0x000fe4000fffe008 */
[----:B------:R-:W-:Y:S02]  /*2140*/  UIADD3.X UR45, UPT, UPT, URZ, UR23, URZ, UP0, !UPT ;  /* 0x00000017ff2d7290 */ /* 0x000fe400087fe4ff */
[----:B------:R-:W-:Y:S01]  /*2150*/  UPRMT UR6, URZ, 0x5410, UR13 ;  /* 0x00005410ff067896 */ /* 0x000fe2000800000d */
[----:B------:R-:W-:Y:S01]  /*2160*/  UMOV UR42, 0x0 ;  /* 0x00000000002a7882 */ /* 0x000fe20000000000 */
[----:B------:R-:W-:Y:S01]  /*2170*/  UMOV UR43, 0x10000000 ;  /* 0x10000000002b7882 */ /* 0x000fe20000000000 */
[----:B------:R-:W-:Y:S01]  /*2180*/  UMOV UR10, UR34 ;  /* 0x00000022000a7c82 */ /* 0x000fe20008000000 */
[----:B------:R-:W-:Y:S01]  /*2190*/  UMOV UR12, UR36 ;  /* 0x00000024000c7c82 */ /* 0x000fe20008000000 */
[----:B------:R-:W-:Y:S01]  /*21a0*/  UMOV UR9, UR33 ;  /* 0x0000002100097c82 */ /* 0x000fe20008000000 */
[----:B------:R1:W-:Y:S01]  /*21b0*/  UTMALDG.3D.MULTICAST.2CTA [UR32], [UR46], UR7, desc[UR42] ;  /* 0x00002a202e0073b4 */ /* 0x0003e20008211807 */
[----:B------:R-:W-:Y:S01]  /*21c0*/  UMOV UR4, UR24 ;  /* 0x0000001800047c82 */ /* 0x000fe20008000000 */
[----:B------:R-:W-:Y:S01]  /*21d0*/  UMOV UR50, UR29 ;  /* 0x0000001d00327c82 */ /* 0x000fe20008000000 */
[----:B------:R3:W-:Y:S01]  /*21e0*/  UTMALDG.3D.MULTICAST.2CTA [UR8], [UR44], UR6, desc[UR42] ;  /* 0x00002a082c0073b4 */ /* 0x0007e20008211806 */
[----:B-1----:R-:W-:Y:S01]  /*21f0*/  UIADD3 UR34, UPT, UPT, UR34, 0x80, URZ ;  /* 0x0000008022227890 */ /* 0x002fe2000fffe0ff */
[----:B------:R-:W-:Y:S11]  /*2200*/  BRA.U UP2, `(.L_x_32) ;  /* 0xfffffffd02447547 */ /* 0x000ff6000b83ffff */
.L_x_26:
[----:B------:R-:W-:Y:S01]  /*2210*/  ULEA UR5, UR29, UR17, 0x3 ;  /* 0x000000111d057291 */ /* 0x000fe2000f8e18ff */
[----:B-1-3--:R-:W-:Y:S01]  /*2220*/  SHF.L.U32 R0, R12, 0x1f, RZ ;  /* 0x0000001f0c007819 */ /* 0x00afe200000006ff */
[----:B------:R-:W-:Y:S01]  /*2230*/  @!P1 SYNCS.ARRIVE.TRANS64.A1T0 RZ, [UR17+0x138], RZ ;  /* 0x000138ffffff99a7 */ /* 0x000fe20008100011 */
[----:B------:R-:W-:-:S06]  /*2240*/  UISETP.GT.AND UP0, UPT, UR21, UR41, UPT ;  /* 0x000000291500728c */ /* 0x000fcc000bf04270 */
[----:B--2-4-:R1:W2:Y:S03]  /*2250*/  SYNCS.PHASECHK.TRANS64.TRYWAIT P0, [UR5+0x90], R0 ;  /* 0x00009000ff0075a7 */ /* 0x0142a60008001105 */
[----:B------:R-:W-:Y:S05]  /*2260*/  BRA.U !UP0, `(.L_x_33) ;  /* 0x0000000108b87547 */ /* 0x000fea000b800000 */
[----:B------:R-:W-:Y:S01]  /*2270*/  UIADD3 UR6, UPT, UPT, UR38, UR4, URZ ;  /* 0x0000000426067290 */ /* 0x000fe2000fffe0ff */
[----:B------:R-:W-:-:S11]  /*2280*/  UMOV UR50, UR29 ;  /* 0x0000001d00327c82 */ /* 0x000fd60008000000 */
.L_x_39:
[----:B------:R-:W-:Y:S01]  /*2290*/  ULEA UR33, UR50, UR17, 0x3 ;  /* 0x0000001132217291 */ /* 0x000fe2000f8e18ff */
[----:B--2---:R-:W-:Y:S01]  /*22a0*/  @P3 MOV R2, 0x6000 ;  /* 0x0000600000023802 */ /* 0x004fe20000000f00 */
[----:B--2-4-:R-:W-:Y:S10]  /*22b0*/  @P0 BRA `(.L_x_34) ;  /* 0x00000000000c0947 */ /* 0x014ff40003800000 */
[----:B------:R-:W-:-:S04]  /*22c0*/  SHF.L.U32 R3, R12, 0x1f, RZ ;  /* 0x0000001f0c037819 */ /* 0x000fc800000006ff */
[----:B------:R-:W2:Y:S02]  /*22d0*/  SYNCS.PHASECHK.TRANS64.TRYWAIT P0, [UR33+0x90], R3 ;  /* 0x00009003ff0075a7 */ /* 0x000ea40008001121 */
[----:B--2---:R-:W-:Y:S05]  /*22e0*/  @!P0 BRA `(.L_x_35) ;  /* 0x0000005400508947 */ /* 0x004fea0003800000 */
.L_x_34:
[----:B------:R2:W-:Y:S01]  /*22f0*/  @P3 SYNCS.ARRIVE.TRANS64 RZ, [UR33], R2 ;  /* 0x00000002ffff39a7 */ /* 0x0005e20008000021 */
[----:B------:R-:W-:-:S04]  /*2300*/  ULOP3.LUT UR5, UR26, 0x2, URZ, 0xfc, !UPT ;  /* 0x000000021a057892 */ /* 0x000fc8000f8efcff */
[----:B------:R-:W-:-:S09]  /*2310*/  UISETP.NE.AND UP0, UPT, UR5, 0x2, UPT ;  /* 0x000000020500788c */ /* 0x000fd2000bf05270 */
[----:B------:R-:W-:Y:S05]  /*2320*/  BRA.U UP0, `(.L_x_36) ;  /* 0x0000000100047547 */ /* 0x000fea000b800000 */
[----:B------:R-:W-:Y:S05]  /*2330*/  BPT.TRAP 0x1 ;  /* 0x000000040000795c */ /* 0x000fea0000300000 */
.L_x_36:
[----:B------:R-:W-:Y:S04]  /*2340*/  BSSY.RECONVERGENT B0, `(.L_x_37) ;  /* 0x0000003000007945 */ /* 0x000fe80003800200 */
[----:B------:R-:W-:Y:S05]  /*2350*/  @!P2 BRA `(.L_x_38) ;  /* 0x000000000004a947 */ /* 0x000fea0003800000 */
[----:B------:R-:W-:Y:S05]  /*2360*/  BPT.TRAP 0x1 ;  /* 0x000000040000795c */ /* 0x000fea0000300000 */
.L_x_38:
[----:B------:R-:W-:Y:S05]  /*2370*/  BSYNC.RECONVERGENT B0 ;  /* 0x0000000000007941 */ /* 0x000fea0003800200 */
.L_x_37:
[----:B------:R-:W-:Y:S02]  /*2380*/  UIADD3 UR29, UPT, UPT, UR50, 0x1, URZ ;  /* 0x00000001321d7890 */ /* 0x000fe4000fffe0ff */
[----:B------:R-:W-:Y:S02]  /*2390*/  UIADD3 UR46, UP1, UPT, UR22, 0x80, URZ ;  /* 0x00000080162e7890 */ /* 0x000fe4000ff3e0ff */
[----:B------:R-:W-:Y:S02]  /*23a0*/  UISETP.NE.AND UP0, UPT, UR29, 0x12, UPT ;  /* 0x000000121d00788c */ /* 0x000fe4000bf05270 */
[----:B------:R-:W-:Y:S02]  /*23b0*/  USHF.L.U32 UR34, UR4, 0x7, URZ ;  /* 0x0000000704227899 */ /* 0x000fe400080006ff */
[----:B------:R-:W-:Y:S02]  /*23c0*/  USEL UR7, URZ, 0x1, UP0 ;  /* 0x00000001ff077887 */ /* 0x000fe40008000000 */
[----:B------:R-:W-:-:S02]  /*23d0*/  USEL UR29, UR29, URZ, UP0 ;  /* 0x000000ff1d1d7287 */ /* 0x000fc40008000000 */
[----:B------:R-:W-:Y:S02]  /*23e0*/  UIADD3 UR44, UP0, UPT, UR22, 0x180, URZ ;  /* 0x00000180162c7890 */ /* 0x000fe4000ff1e0ff */
[----:B------:R-:W-:Y:S01]  /*23f0*/  ULEA UR5, UR29, UR17, 0x3 ;  /* 0x000000111d057291 */ /* 0x000fe2000f8e18ff */
[----:B------:R-:W-:Y:S01]  /*2400*/  LOP3.LUT R12, R12, UR7, RZ, 0x3c, !PT ;  /* 0x000000070c0c7c12 */ /* 0x000fe2000f8e3cff */
[----:B------:R-:W-:Y:S02]  /*2410*/  ULOP3.LUT UR33, UR33, 0xfefffff8, URZ, 0xc0, !UPT ;  /* 0xfefffff821217892 */ /* 0x000fe4000f8ec0ff */
[----:B------:R-:W-:Y:S01]  /*2420*/  ULEA UR32, UR50, UR40, 0xd ;  /* 0x0000002832207291 */ /* 0x000fe2000f8e68ff */
[----:B-1----:R-:W-:Y:S01]  /*2430*/  SHF.L.U32 R0, R12, 0x1f, RZ ;  /* 0x0000001f0c007819 */ /* 0x002fe200000006ff */
[----:B------:R-:W-:Y:S02]  /*2440*/  UPRMT UR7, URZ, 0x5410, UR14 ;  /* 0x00005410ff077896 */ /* 0x000fe4000800000e */
[----:B------:R-:W-:Y:S01]  /*2450*/  UIADD3.X UR47, UPT, UPT, URZ, UR23, URZ, UP1, !UPT ;  /* 0x00000017ff2f7290 */ /* 0x000fe20008ffe4ff */
[----:B------:R3:W4:Y:S01]  /*2460*/  SYNCS.PHASECHK.TRANS64.TRYWAIT P0, [UR5+0x90], R0 ;  /* 0x00009000ff0075a7 */ /* 0x0007220008001105 */
[----:B------:R-:W-:-:S02]  /*2470*/  ULEA UR8, UR50, UR39, 0xc ;  /* 0x0000002732087291 */ /* 0x000fc4000f8e60ff */
[----:B------:R-:W-:Y:S02]  /*2480*/  UPRMT UR5, URZ, 0x5410, UR13 ;  /* 0x00005410ff057896 */ /* 0x000fe4000800000d */
[----:B------:R-:W-:Y:S01]  /*2490*/  UIADD3.X UR45, UPT, UPT, URZ, UR23, URZ, UP0, !UPT ;  /* 0x00000017ff2d7290 */ /* 0x000fe200087fe4ff */
[----:B------:R-:W-:Y:S01]  /*24a0*/  UMOV UR42, 0x0 ;  /* 0x00000000002a7882 */ /* 0x000fe20000000000 */
[----:B------:R-:W-:Y:S01]  /*24b0*/  UMOV UR43, 0x10000000 ;  /* 0x10000000002b7882 */ /* 0x000fe20000000000 */
[----:B------:R-:W-:Y:S01]  /*24c0*/  UMOV UR12, UR36 ;  /* 0x00000024000c7c82 */ /* 0x000fe20008000000 */
[----:B------:R-:W-:Y:S01]  /*24d0*/  UMOV UR9, UR33 ;  /* 0x0000002100097c82 */ /* 0x000fe20008000000 */
[----:B------:R-:W-:Y:S01]  /*24e0*/  UMOV UR10, UR34 ;  /* 0x00000022000a7c82 */ /* 0x000fe20008000000 */
[----:B------:R3:W-:Y:S01]  /*24f0*/  UTMALDG.3D.MULTICAST.2CTA [UR32], [UR46], UR7, desc[UR42] ;  /* 0x00002a202e0073b4 */ /* 0x0007e20008211807 */
[----:B------:R-:W-:Y:S01]  /*2500*/  UIADD3 UR4, UPT, UPT, UR4, 0x1, URZ ;  /* 0x0000000104047890 */ /* 0x000fe2000fffe0ff */
[----:B------:R-:W-:-:S03]  /*2510*/  UMOV UR50, UR29 ;  /* 0x0000001d00327c82 */ /* 0x000fc60008000000 */
[----:B------:R-:W-:Y:S01]  /*2520*/  UISETP.NE.AND UP0, UPT, UR4, UR6, UPT ;  /* 0x000000060400728c */ /* 0x000fe2000bf05270 */
[----:B------:R3:W-:Y:S08]  /*2530*/  UTMALDG.3D.MULTICAST.2CTA [UR8], [UR44], UR5, desc[UR42] ;  /* 0x00002a082c0073b4 */ /* 0x0007f00008211805 */
[----:B---3--:R-:W-:Y:S05]  /*2540*/  BRA.U UP0, `(.L_x_39) ;  /* 0xfffffffd00507547 */ /* 0x008fea000b83ffff */
.L_x_33:
[C---:B------:R-:W-:Y:S01]  /*2550*/  LEA R3, R11.reuse, UR17, 0x3 ;  /* 0x000000110b037c11 */ /* 0x040fe2000f8e18ff */
[----:B------:R-:W-:Y:S01]  /*2560*/  NOP ;  /* 0x0000000000007918 */ /* 0x000fe20000000000 */
[----:B-1----:R-:W-:Y:S02]  /*2570*/  SHF.L.U32 R0, R10, 0x1f, RZ ;  /* 0x0000001f0a007819 */ /* 0x002fe400000006ff */
[----:B------:R-:W-:Y:S02]  /*2580*/  LEA R4, R11, UR17, 0x4 ;  /* 0x000000110b047c11 */ /* 0x000fe4000f8e20ff */
[----:B--2-4-:R-:W1:Y:S02]  /*2590*/  SYNCS.PHASECHK.TRANS64.TRYWAIT P0, [R3+URZ+0x140], R0 ;  /* 0x00014000030075a7 */ /* 0x014e6400080011ff */
[----:B-1----:R-:W-:Y:S05]  /*25a0*/  @!P0 BRA `(.L_x_40) ;  /* 0x0000005000b88947 */ /* 0x002fea0003800000 */
.L_x_131:
[----:B------:R-:W2:Y:S01]  /*25b0*/  LDS.128 R4, [R4+0x1d0] ;  /* 0x0001d00004047984 */ /* 0x000ea20000000c00 */
[----:B------:R-:W-:Y:S01]  /*25c0*/  UISETP.GE.AND UP0, UPT, UR37, 0x1, UPT ;  /* 0x000000012500788c */ /* 0x000fe2000bf06270 */
[----:B------:R-:W-:Y:S01]  /*25d0*/  @!PT LDS RZ, [RZ] ;  /* 0x00000000fffff984 */ /* 0x000fe20000000800 */
[----:B------:R-:W-:Y:S01]  /*25e0*/  @!PT LDS RZ, [RZ] ;  /* 0x00000000fffff984 */ /* 0x000fe20000000800 */
[----:B------:R-:W-:Y:S01]  /*25f0*/  @!PT LDS RZ, [RZ] ;  /* 0x00000000fffff984 */ /* 0x000fe20000000800 */
[----:B------:R-:W-:Y:S01]  /*2600*/  @!PT LDS RZ, [RZ] ;  /* 0x00000000fffff984 */ /* 0x000fe20000000800 */
[----:B------:R3:W-:Y:S06]  /*2610*/  MEMBAR.ALL.CTA ;  /* 0x0000000000007992 */ /* 0x0007ec0000008000 */
[----:B---3--:R-:W3:Y:S01]  /*2620*/  FENCE.VIEW.ASYNC.S ;  /* 0x00000000000073c6 */ /* 0x008ee20000000000 */
[----:B--2---:R-:W-:-:S13]  /*2630*/  LOP3.LUT P0, RZ, R6, 0x1, RZ, 0xc0, !PT ;  /* 0x0000000106ff7812 */ /* 0x004fda000780c0ff */
[----:B---3--:R-:W-:Y:S01]  /*2640*/  VOTEU.ANY UP1, P0 ;  /* 0x0000000000ff7886 */ /* 0x008fe20000020100 */
[----:B------:R-:W-:-:S13]  /*2650*/  PLOP3.LUT P0, PT, PT, PT, UP1, 0x80, 0x8 ;  /* 0x000000000008781c */ /* 0x000fda0003f0f018 */
[----:B-1----:R-:W-:Y:S02]  /*2660*/  @P0 LOP3.LUT R0, R5, 0xffff, RZ, 0xc0, !PT ;  /* 0x0000ffff05000812 */ /* 0x002fe400078ec0ff */
[----:B------:R-:W-:Y:S02]  /*2670*/  @P0 MOV R2, R4 ;  /* 0x0000000400020202 */ /* 0x000fe40000000f00 */
[----:B------:R-:W-:Y:S01]  /*2680*/  @P0 R2UR UR5, R0 ;  /* 0x00000000000502ca */ /* 0x000fe200000e0000 */
[----:B------:R-:W-:Y:S01]  /*2690*/  VIADD R0, R3, 0x150 ;  /* 0x0000015003007836 */ /* 0x000fe20000000000 */
[----:B------:R-:W-:Y:S02]  /*26a0*/  @P0 SHF.R.U32.HI R4, RZ, 0x10, R5 ;  /* 0x00000010ff040819 */ /* 0x000fe40000011605 */
[----:B------:R-:W-:Y:S02]  /*26b0*/  @P0 R2UR UR6, R2 ;  /* 0x00000000020602ca */ /* 0x000fe400000e0000 */
[----:B------:R-:W-:-:S02]  /*26c0*/  PRMT R0, RZ, 0x654, R0 ;  /* 0x00000654ff007816 */ /* 0x000fc40000000000 */
[----:B------:R-:W-:Y:S02]  /*26d0*/  @P0 R2UR UR4, R4 ;  /* 0x00000000040402ca */ /* 0x000fe400000e0000 */
[----:B------:R1:W-:Y:S03]  /*26e0*/  SYNCS.ARRIVE.TRANS64.RED.A1T0 RZ, [R0+URZ], RZ ;  /* 0x000000ff00ff79a7 */ /* 0x0003e600081004ff */
[----:B------:R-:W-:-:S04]  /*26f0*/  @UP1 UMOV UR27, UR5 ;  /* 0x00000005001b1c82 */ /* 0x000fc80008000000 */
[----:B------:R-:W-:-:S04]  /*2700*/  @UP1 UMOV UR28, UR6 ;  /* 0x00000006001c1c82 */ /* 0x000fc80008000000 */
[----:B------:R-:W-:Y:S01]  /*2710*/  @UP1 UMOV UR36, UR4 ;  /* 0x0000000400241c82 */ /* 0x000fe20008000000 */
[----:B------:R-:W-:Y:S05]  /*2720*/  BRA.U !UP0, `(.L_x_41) ;  /* 0x0000000108b87547 */ /* 0x000fea000b800000 */
[----:B------:R-:W2:Y:S01]  /*2730*/  LDCU.128 UR4, c[0x0][0xb10] ;  /* 0x00016200ff0477ac */ /* 0x000ea20008000c00 */
[----:B------:R-:W3:Y:S01]  /*2740*/  LDCU UR10, c[0x0][0xb20] ;  /* 0x00016400ff0a77ac */ /* 0x000ee20008000800 */
[----:B------:R-:W4:Y:S01]  /*2750*/  LDCU UR11, c[0x0][0xb0c] ;  /* 0x00016180ff0b77ac */ /* 0x000f220008000800 */
[----:B------:R-:W1:Y:S01]  /*2760*/  LDCU.64 UR8, c[0x0][0xb28] ;  /* 0x00016500ff0877ac */ /* 0x000e620008000a00 */
[----:B------:R-:W-:Y:S02]  /*2770*/  UISETP.NE.AND UP3, UPT, UR37, 0x1, UPT ;  /* 0x000000012500788c */ /* 0x000fe4000bf65270 */
[----:B--2---:R-:W-:Y:S02]  /*2780*/  UIMAD.WIDE.U32 UR42, UR18, UR7, URZ ;  /* 0x00000007122a72a5 */ /* 0x004fe4000f8e00ff */
[----:B------:R-:W-:Y:S02]  /*2790*/  UIMAD.WIDE.U32 UR32, UR27, UR7, URZ ;  /* 0x000000071b2072a5 */ /* 0x000fe4000f8e00ff */
[----:B------:R-:W-:-:S02]  /*27a0*/  UIMAD.WIDE.U32 UR34, UR19, UR4, URZ ;  /* 0x00000004132272a5 */ /* 0x000fc4000f8e00ff */
[----:B------:R-:W-:Y:S01]  /*27b0*/  UISETP.NE.AND UP0, UPT, UR6, 0x1, UPT ;  /* 0x000000010600788c */ /* 0x000fe2000bf05270 */
[----:B------:R-:W-:Y:S01]  /*27c0*/  UMOV UR7, UR43 ;  /* 0x0000002b00077c82 */ /* 0x000fe20008000000 */
[----:B----4-:R-:W-:Y:S02]  /*27d0*/  UISETP.NE.AND UP2, UPT, UR11, 0x1, UPT ;  /* 0x000000010b00788c */ /* 0x010fe4000bf45270 */
[----:B---3--:R-:W-:Y:S02]  /*27e0*/  USHF.R.U32.HI UR7, URZ, UR10, UR7 ;  /* 0x0000000aff077299 */ /* 0x008fe40008011607 */
[----:B------:R-:W-:Y:S02]  /*27f0*/  USHF.R.U32.HI UR12, URZ, UR5, UR35 ;  /* 0x00000005ff0c7299 */ /* 0x000fe40008011623 */
[----:B------:R-:W-:Y:S02]  /*2800*/  USEL UR7, UR18, UR7, !UP0 ;  /* 0x0000000712077287 */ /* 0x000fe4000c000000 */
[----:B------:R-:W-:-:S02]  /*2810*/  USEL UR12, UR19, UR12, !UP2 ;  /* 0x0000000c130c7287 */ /* 0x000fc4000d000000 */
[----:B-1----:R-:W-:Y:S02]  /*2820*/  UIMAD.WIDE.U32 UR42, UR7, UR8, URZ ;  /* 0x00000008072a72a5 */ /* 0x002fe4000f8e00ff */
        /* <DEDUP_REMOVED lines=30> */
.L_x_41:
[----:B------:R-:W2:Y:S02]  /*2a10*/  LDCU UR4, c[0x0][0xb30] ;  /* 0x00016600ff0477ac */ /* 0x000ea40008000800 */
[----:B--2---:R-:W-:-:S09]  /*2a20*/  UISETP.NE.AND UP0, UPT, UR4, 0x1, UPT ;  /* 0x000000010400788c */ /* 0x004fd2000bf05270 */
[----:B------:R-:W-:Y:S05]  /*2a30*/  BRA.U UP0, `(.L_x_42) ;  /* 0x0000000100407547 */ /* 0x000fea000b800000 */
[----:B------:R-:W2:Y:S01]  /*2a40*/  LDCU.128 UR4, c[0x0][0xb10] ;  /* 0x00016200ff0477ac */ /* 0x000ea20008000c00 */
[----:B------:R-:W3:Y:S01]  /*2a50*/  LDCU UR9, c[0x0][0xb0c] ;  /* 0x00016180ff0977ac */ /* 0x000ee20008000800 */
[----:B------:R-:W4:Y:S01]  /*2a60*/  LDCU UR8, c[0x0][0xb20] ;  /* 0x00016400ff0877ac */ /* 0x000f220008000800 */
[----:B--2---:R-:W-:Y:S02]  /*2a70*/  UIMAD.WIDE.U32 UR32, UR28, UR4, URZ ;  /* 0x000000041c2072a5 */ /* 0x004fe4000f8e00ff */
[----:B------:R-:W-:Y:S02]  /*2a80*/  UIMAD.WIDE.U32 UR10, UR27, UR7, URZ ;  /* 0x000000071b0a72a5 */ /* 0x000fe4000f8e00ff */
[----:B---3--:R-:W-:Y:S02]  /*2a90*/  UISETP.NE.AND UP2, UPT, UR9, 0x1, UPT ;  /* 0x000000010900788c */ /* 0x008fe4000bf45270 */
[----:B------:R-:W-:Y:S01]  /*2aa0*/  UISETP.NE.AND UP0, UPT, UR6, 0x1, UPT ;  /* 0x000000010600788c */ /* 0x000fe2000bf05270 */
[----:B------:R-:W-:Y:S01]  /*2ab0*/  UMOV UR7, UR33 ;  /* 0x0000002100077c82 */ /* 0x000fe20008000000 */
[----:B----4-:R-:W-:-:S02]  /*2ac0*/  USHF.R.U32.HI UR8, URZ, UR8, UR11 ;  /* 0x00000008ff087299 */ /* 0x010fc4000801160b */
[----:B------:R-:W-:Y:S02]  /*2ad0*/  USHF.R.U32.HI UR5, URZ, UR5, UR7 ;  /* 0x00000005ff057299 */ /* 0x000fe40008011607 */
[----:B------:R-:W-:Y:S02]  /*2ae0*/  USEL UR8, UR27, UR8, !UP0 ;  /* 0x000000081b087287 */ /* 0x000fe4000c000000 */
[----:B------:R-:W-:-:S04]  /*2af0*/  USEL UR5, UR28, UR5, !UP2 ;  /* 0x000000051c057287 */ /* 0x000fc8000d000000 */
[----:B------:R-:W-:Y:S02]  /*2b00*/  UIADD3 UR4, UPT, UPT, UR5, -UR8, URZ ;  /* 0x8000000805047290 */ /* 0x000fe4000fffe0ff */
[----:B------:R-:W-:Y:S02]  /*2b10*/  UIADD3 UR5, UPT, UPT, -UR5, UR8, URZ ;  /* 0x0000000805057290 */ /* 0x000fe4000fffe1ff */
[----:B------:R-:W-:Y:S02]  /*2b20*/  UIMAD UR27, UR4, UR6, UR27 ;  /* 0x00000006041b72a4 */ /* 0x000fe4000f8e021b */
[----:B------:R-:W-:-:S12]  /*2b30*/  UIMAD UR28, UR5, UR9, UR28 ;  /* 0x00000009051c72a4 */ /* 0x000fd8000f8e021c */
.L_x_42:
[----:B------:R-:W-:Y:S01]  /*2b40*/  VIADD R11, R11, 0x1 ;  /* 0x000000010b0b7836 */ /* 0x000fe20000000000 */
[----:B------:R-:W-:Y:S01]  /*2b50*/  PLOP3.LUT P1, PT, PT, PT, PT, 0x80, 0x8 ;  /* 0x000000000008781c */ /* 0x000fe20003f2f070 */
[----:B------:R-:W-:Y:S02]  /*2b60*/  UIADD3 UR50, UPT, UPT, UR28, UR49, URZ ;  /* 0x000000311c327290 */ /* 0x000fe4000fffe0ff */
[----:B------:R-:W-:Y:S01]  /*2b70*/  UIADD3 UR51, UPT, UPT, UR27, UR48, URZ ;  /* 0x000000301b337290 */ /* 0x000fe2000fffe0ff */
[----:B------:R-:W-:-:S04]  /*2b80*/  ISETP.NE.AND P0, PT, R11, 0x2, PT ;  /* 0x000000020b00780c */ /* 0x000fc80003f05270 */
[----:B-1----:R-:W-:Y:S02]  /*2b90*/  SEL R0, RZ, 0x1, P0 ;  /* 0x00000001ff007807 */ /* 0x002fe40000000000 */
[----:B------:R-:W-:Y:S02]  /*2ba0*/  SEL R11, R11, RZ, P0 ;  /* 0x000000ff0b0b7207 */ /* 0x000fe40000000000 */
[----:B------:R-:W-:Y:S01]  /*2bb0*/  LOP3.LUT R10, R10, R0, RZ, 0x3c, !PT ;  /* 0x000000000a0a7212 */ /* 0x000fe200078e3cff */
[----:B------:R-:W-:Y:S06]  /*2bc0*/  BRA.U UP1, `(.L_x_43) ;  /* 0xfffffff1016c7547 */ /* 0x000fec000b83ffff */
[----:B------:R-:W-:Y:S01]  /*2bd0*/  UIADD3 UR17, UPT, UPT, UR17, 0x90, URZ ;  /* 0x0000009011117890 */ /* 0x000fe2000fffe0ff */
[----:B------:R-:W-:-:S03]  /*2be0*/  SHF.L.U32 R2, R12, 0x1f, RZ ;  /* 0x0000001f0c027819 */ /* 0x000fc600000006ff */
[----:B------:R-:W-:-:S09]  /*2bf0*/  ULEA UR4, UR29, UR17, 0x3 ;  /* 0x000000111d047291 */ /* 0x000fd2000f8e18ff */
[----:B------:R-:W1:Y:S02]  /*2c00*/  SYNCS.PHASECHK.TRANS64.TRYWAIT P0, [UR4], R2 ;  /* 0x00000002ff0075a7 */ /* 0x000e640008001104 */
[----:B-1----:R-:W-:Y:S05]  /*2c10*/  @!P0 BRA `(.L_x_44) ;  /* 0x0000004c00308947 */ /* 0x002fea0003800000 */
.L_x_133:
[----:B------:R-:W-:-:S04]  /*2c20*/  UIADD3 UR5, UPT, UPT, UR29, 0x1, URZ ;  /* 0x000000011d057890 */ /* 0x000fc8000fffe0ff */
[----:B------:R-:W-:-:S04]  /*2c30*/  UISETP.NE.AND UP0, UPT, UR5, 0x12, UPT ;  /* 0x000000120500788c */ /* 0x000fc8000bf05270 */
[----:B------:R-:W-:Y:S02]  /*2c40*/  USEL UR6, URZ, 0x1, UP0 ;  /* 0x00000001ff067887 */ /* 0x000fe40008000000 */
[----:B------:R-:W-:-:S04]  /*2c50*/  USEL UR5, UR5, URZ, UP0 ;  /* 0x000000ff05057287 */ /* 0x000fc80008000000 */
[----:B------:R-:W-:Y:S01]  /*2c60*/  ULEA UR4, UR5, UR17, 0x3 ;  /* 0x0000001105047291 */ /* 0x000fe2000f8e18ff */
[----:B-1----:R-:W-:-:S04]  /*2c70*/  LOP3.LUT R2, R12, UR6, RZ, 0x3c, !PT ;  /* 0x000000060c027c12 */ /* 0x002fc8000f8e3cff */
[----:B------:R-:W-:-:S04]  /*2c80*/  SHF.L.U32 R3, R2, 0x1f, RZ ;  /* 0x0000001f02037819 */ /* 0x000fc800000006ff */
[----:B------:R-:W1:Y:S02]  /*2c90*/  SYNCS.PHASECHK.TRANS64.TRYWAIT P0, [UR4], R3 ;  /* 0x00000003ff0075a7 */ /* 0x000e640008001104 */
[----:B-1----:R-:W-:Y:S05]  /*2ca0*/  @!P0 BRA `(.L_x_45) ;  /* 0x0000004c00248947 */ /* 0x002fea0003800000 */
.L_x_135:
[----:B------:R-:W-:-:S04]  /*2cb0*/  UIADD3 UR5, UPT, UPT, UR5, 0x1, URZ ;  /* 0x0000000105057890 */ /* 0x000fc8000fffe0ff */
[----:B------:R-:W-:-:S04]  /*2cc0*/  UISETP.NE.AND UP0, UPT, UR5, 0x12, UPT ;  /* 0x000000120500788c */ /* 0x000fc8000bf05270 */
[----:B------:R-:W-:Y:S02]  /*2cd0*/  USEL UR6, URZ, 0x1, UP0 ;  /* 0x00000001ff067887 */ /* 0x000fe40008000000 */
[----:B------:R-:W-:-:S04]  /*2ce0*/  USEL UR5, UR5, URZ, UP0 ;  /* 0x000000ff05057287 */ /* 0x000fc80008000000 */
[----:B------:R-:W-:Y:S01]  /*2cf0*/  ULEA UR4, UR5, UR17, 0x3 ;  /* 0x0000001105047291 */ /* 0x000fe2000f8e18ff */
[----:B------:R-:W-:-:S04]  /*2d00*/  LOP3.LUT R2, R2, UR6, RZ, 0x3c, !PT ;  /* 0x0000000602027c12 */ /* 0x000fc8000f8e3cff */
[----:B-1----:R-:W-:-:S04]  /*2d10*/  SHF.L.U32 R3, R2, 0x1f, RZ ;  /* 0x0000001f02037819 */ /* 0x002fc800000006ff */
[----:B------:R-:W1:Y:S02]  /*2d20*/  SYNCS.PHASECHK.TRANS64.TRYWAIT P0, [UR4], R3 ;  /* 0x00000003ff0075a7 */ /* 0x000e640008001104 */
[----:B-1----:R-:W-:Y:S05]  /*2d30*/  @!P0 BRA `(.L_x_46) ;  /* 0x0000004c00188947 */ /* 0x002fea0003800000 */
.L_x_137:
        /* <DEDUP_REMOVED lines=9> */
.L_x_139:
        /* <DEDUP_REMOVED lines=9> */
.L_x_141:
        /* <DEDUP_REMOVED lines=9> */
.L_x_143:
        /* <DEDUP_REMOVED lines=9> */
.L_x_145:
        /* <DEDUP_REMOVED lines=9> */
.L_x_147:
        /* <DEDUP_REMOVED lines=9> */
.L_x_149:
        /* <DEDUP_REMOVED lines=9> */
.L_x_151:
        /* <DEDUP_REMOVED lines=9> */
.L_x_153:
        /* <DEDUP_REMOVED lines=9> */
.L_x_155:
        /* <DEDUP_REMOVED lines=9> */
.L_x_157:
        /* <DEDUP_REMOVED lines=9> */
.L_x_159:
        /* <DEDUP_REMOVED lines=9> */
.L_x_161:
        /* <DEDUP_REMOVED lines=9> */
.L_x_163:
        /* <DEDUP_REMOVED lines=9> */
.L_x_165:
[----:B------:R-:W-:-:S04]  /*3520*/  UIADD3 UR5, UPT, UPT, UR5, 0x1, URZ ;  /* 0x0000000105057890 */ /* 0x000fc8000fffe0ff */
[----:B------:R-:W-:-:S04]  /*3530*/  UISETP.NE.AND UP0, UPT, UR5, 0x12, UPT ;  /* 0x000000120500788c */ /* 0x000fc8000bf05270 */
[----:B------:R-:W-:Y:S02]  /*3540*/  USEL UR4, URZ, 0x1, UP0 ;  /* 0x00000001ff047887 */ /* 0x000fe40008000000 */
[----:B------:R-:W-:-:S04]  /*3550*/  USEL UR5, UR5, URZ, UP0 ;  /* 0x000000ff05057287 */ /* 0x000fc80008000000 */
[----:B------:R-:W-:Y:S01]  /*3560*/  ULEA UR5, UR5, UR17, 0x3 ;  /* 0x0000001105057291 */ /* 0x000fe2000f8e18ff */
[----:B------:R-:W-:-:S04]  /*3570*/  LOP3.LUT R2, R2, UR4, RZ, 0x3c, !PT ;  /* 0x0000000402027c12 */ /* 0x000fc8000f8e3cff */
[----:B------:R-:W-:Y:S01]  /*3580*/  SHF.L.U32 R2, R2, 0x1f, RZ ;  /* 0x0000001f02027819 */ /* 0x000fe200000006ff */
[----:B-1----:R-:W-:-:S07]  /*3590*/  IMAD.U32 R0, RZ, RZ, UR5 ;  /* 0x00000005ff007e24 */ /* 0x002fce000f8e00ff */
.L_x_61:
[----:B-1----:R1:W2:Y:S02]  /*35a0*/  SYNCS.PHASECHK.TRANS64.TRYWAIT P0, [R0+URZ], R2 ;  /* 0x00000002000075a7 */ /* 0x0022a400080011ff */
[----:B--2---:R-:W-:Y:S05]  /*35b0*/  @!P0 NANOSLEEP.SYNCS 0x989680 ;  /* 0x009896800000895d */ /* 0x004fea0003900000 */
[----:B------:R-:W2:Y:S02]  /*35c0*/  @!P0 SYNCS.PHASECHK.TRANS64 P0, [R0+URZ], R2 ;  /* 0x00000002000085a7 */ /* 0x000ea400080010ff */
[----:B--2---:R-:W-:Y:S05]  /*35d0*/  @P0 EXIT ;  /* 0x000000000000094d */ /* 0x004fea0003800000 */
[----:B------:R-:W-:Y:S05]  /*35e0*/  BRA `(.L_x_61) ;  /* 0xfffffffc00ec7947 */ /* 0x000fea000383ffff */
.L_x_23:
[----:B------:R-:W-:-:S04]  /*35f0*/  UISETP.NE.AND UP0, UPT, UR54, URZ, UPT ;  /* 0x000000ff3600728c */ /* 0x000fc8000bf05270 */
[----:B------:R-:W-:-:S09]  /*3600*/  UISETP.NE.OR UP0, UPT, UR11, 0x1, UP0 ;  /* 0x000000010b00788c */ /* 0x000fd20008705670 */
[----:B------:R-:W-:Y:S05]  /*3610*/  BRA.U UP0, `(.L_x_62) ;  /* 0x0000000500487547 */ /* 0x000fea000b800000 */
[----:B------:R-:W-:Y:S01]  /*3620*/  ISETP.GE.U32.AND P2, PT, R0, 0x10, PT ;  /* 0x000000100000780c */ /* 0x000fe20003f46070 */
[----:B------:R-:W-:Y:S01]  /*3630*/  IMAD.MOV.U32 R12, RZ, RZ, 0x1 ;  /* 0x00000001ff0c7424 */ /* 0x000fe200078e00ff */
[----:B------:R-:W-:Y:S02]  /*3640*/  CS2R R10, SRZ ;  /* 0x00000000000a7805 */ /* 0x000fe4000001ff00 */
[----:B------:R-:W-:Y:S01]  /*3650*/  CS2R R8, SRZ ;  /* 0x0000000000087805 */ /* 0x000fe2000001ff00 */
[----:B------:R-:W-:Y:S01]  /*3660*/  UMOV UR4, 0x400 ;  /* 0x0000040000047882 */ /* 0x000fe20000000000 */
[----:B------:R-:W-:Y:S01]  /*3670*/  UMOV UR6, URZ ;  /* 0x000000ff00067c82 */ /* 0x000fe20008000000 */
[----:B------:R-:W-:-:S12]  /*3680*/  ULEA UR54, UR54, UR4, 0x18 ;  /* 0x0000000436367291 */ /* 0x000fd8000f8ec0ff */
.L_x_66:
[----:B------:R-:W-:Y:S02]  /*3690*/  LEA R2, R8, UR54, 0x3 ;  /* 0x0000003608027c11 */ /* 0x000fe4000f8e18ff */
[----:B------:R-:W-:-:S03]  /*36a0*/  SHF.L.U32 R4, R9, 0x1f, RZ ;  /* 0x0000001f09047819 */ /* 0x000fc600000006ff */
[----:B------:R-:W-:Y:S01]  /*36b0*/  VIADD R5, R2, 0x1b0 ;  /* 0x000001b002057836 */ /* 0x000fe20000000000 */
[----:B------:R-:W1:Y:S02]  /*36c0*/  SYNCS.PHASECHK.TRANS64.TRYWAIT P0, [R2+URZ+0x1a0], R4 ;  /* 0x0001a004020075a7 */ /* 0x000e6400080011ff */
[----:B-1----:R-:W-:Y:S05]  /*36d0*/  @!P0 BRA `(.L_x_63) ;  /* 0x0000004800188947 */ /* 0x002fea0003800000 */
.L_x_166:
[----:B------:R-:W-:Y:S01]  /*36e0*/  ULEA UR5, UR6, UR54, 0x3 ;  /* 0x0000003606057291 */ /* 0x000fe2000f8e18ff */
[----:B-1----:R-:W-:Y:S01]  /*36f0*/  PRMT R2, RZ, 0x654, R5 ;  /* 0x00000654ff027816 */ /* 0x002fe20000000005 */
[----:B------:R-:W-:Y:S01]  /*3700*/  @!P2 IMAD.MOV.U32 R4, RZ, RZ, 0x10 ;  /* 0x00000010ff04a424 */ /* 0x000fe200078e00ff */
[----:B------:R-:W-:Y:S01]  /*3710*/  SHF.L.U32 R5, R12, 0x1f, RZ ;  /* 0x0000001f0c057819 */ /* 0x000fe200000006ff */
[----:B------:R-:W-:Y:S01]  /*3720*/  UIADD3 UR4, UPT, UPT, UR5, 0x140, URZ ;  /* 0x0000014005047890 */ /* 0x000fe2000fffe0ff */
[----:B------:R1:W-:Y:S05]  /*3730*/  SYNCS.ARRIVE.TRANS64.RED.A1T0 RZ, [R2+URZ], RZ ;  /* 0x000000ff02ff79a7 */ /* 0x0003ea00081004ff */
[----:B------:R-:W-:Y:S01]  /*3740*/  IMAD.U32 R6, RZ, RZ, UR4 ;  /* 0x00000004ff067e24 */ /* 0x000fe2000f8e00ff */
[----:B------:R-:W2:Y:S04]  /*3750*/  SYNCS.PHASECHK.TRANS64.TRYWAIT P0, [UR5+0x150], R5 ;  /* 0x00015005ff0075a7 */ /* 0x000ea80008001105 */
[----:B------:R-:W-:Y:S01]  /*3760*/  PRMT R6, R0, 0x654, R6 ;  /* 0x0000065400067816 */ /* 0x000fe20000000006 */
[----:B-12---:R-:W-:Y:S06]  /*3770*/  @!P0 BRA `(.L_x_64) ;  /* 0x0000004800048947 */ /* 0x006fec0003800000 */
.L_x_168:
[----:B------:R-:W-:Y:S01]  /*3780*/  ULEA UR4, UR6, UR54, 0x4 ;  /* 0x0000003606047291 */ /* 0x000fe2000f8e20ff */
[----:B------:R-:W-:Y:S01]  /*3790*/  SEL R3, R6, R3, !P2 ;  /* 0x0000000306037207 */ /* 0x000fe20005000000 */
[----:B------:R-:W-:Y:S01]  /*37a0*/  UIADD3 UR5, UPT, UPT, UR5, 0x140, URZ ;  /* 0x0000014005057890 */ /* 0x000fe2000fffe0ff */
[----:B-1----:R-:W-:Y:S01]  /*37b0*/  LEA R2, R11, UR54, 0x3 ;  /* 0x000000360b027c11 */ /* 0x002fe2000f8e18ff */
[----:B------:R-:W-:Y:S01]  /*37c0*/  UIADD3 UR4, UPT, UPT, UR4, 0x1d0, URZ ;  /* 0x000001d004047890 */ /* 0x000fe2000fffe0ff */
[----:B------:R1:W-:Y:S01]  /*37d0*/  @!P2 SYNCS.ARRIVE.TRANS64.RED RZ, [R3+URZ], R4 ;  /* 0x0000000403ffa9a7 */ /* 0x0003e200080004ff */
[----:B------:R-:W-:Y:S01]  /*37e0*/  UIADD3 UR6, UPT, UPT, UR6, 0x1, URZ ;  /* 0x0000000106067890 */ /* 0x000fe2000fffe0ff */
[----:B------:R-:W-:-:S03]  /*37f0*/  VIADD R8, R8, 0x1 ;  /* 0x0000000108087836 */ /* 0x000fc60000000000 */
[----:B------:R-:W-:Y:S02]  /*3800*/  UISETP.NE.AND UP0, UPT, UR6, 0x2, UPT ;  /* 0x000000020600788c */ /* 0x000fe4000bf05270 */
[----:B------:R-:W-:Y:S01]  /*3810*/  ISETP.NE.AND P0, PT, R8, 0x2, PT ;  /* 0x000000020800780c */ /* 0x000fe20003f05270 */
[----:B------:R-:W-:Y:S06]  /*3820*/  UGETNEXTWORKID.BROADCAST [UR4], [UR5] ;  /* 0x00000000040073ca */ /* 0x000fec0008000100 */
[----:B------:R-:W-:Y:S02]  /*3830*/  USEL UR4, URZ, 0x1, UP0 ;  /* 0x00000001ff047887 */ /* 0x000fe40008000000 */
[----:B------:R-:W-:-:S04]  /*3840*/  USEL UR6, UR6, URZ, UP0 ;  /* 0x000000ff06067287 */ /* 0x000fc80008000000 */
[----:B------:R-:W-:Y:S02]  /*3850*/  LOP3.LUT R12, R12, UR4, RZ, 0x3c, !PT ;  /* 0x000000040c0c7c12 */ /* 0x000fe4000f8e3cff */
[----:B-1----:R-:W-:-:S04]  /*3860*/  SHF.L.U32 R4, R10, 0x1f, RZ ;  /* 0x0000001f0a047819 */ /* 0x002fc800000006ff */
[----:B------:R-:W1:Y:S02]  /*3870*/  SYNCS.PHASECHK.TRANS64.TRYWAIT P1, [R2+URZ+0x140], R4 ;  /* 0x00014004020075a7 */ /* 0x000e6400080211ff */
[----:B-1----:R-:W-:Y:S05]  /*3880*/  @!P1 BRA `(.L_x_65) ;  /* 0x0000004400d89947 */ /* 0x002fea0003800000 */
.L_x_169:
[C---:B-1----:R-:W-:Y:S01]  /*3890*/  LEA R4, R11.reuse, UR54, 0x4 ;  /* 0x000000360b047c11 */ /* 0x042fe2000f8e20ff */
[----:B------:R-:W-:Y:S01]  /*38a0*/  VIADD R2, R2, 0x150 ;  /* 0x0000015002027836 */ /* 0x000fe20000000000 */
[----:B------:R-:W-:Y:S01]  /*38b0*/  SEL R8, R8, RZ, P0 ;  /* 0x000000ff08087207 */ /* 0x000fe20000000000 */
[----:B------:R-:W-:-:S03]  /*38c0*/  VIADD R11, R11, 0x1 ;  /* 0x000000010b0b7836 */ /* 0x000fc60000000000 */
[----:B------:R-:W1:Y:S01]  /*38d0*/  LDS.128 R4, [R4+0x1d0] ;  /* 0x0001d00004047984 */ /* 0x000e620000000c00 */
[----:B------:R-:W-:Y:S02]  /*38e0*/  PRMT R2, RZ, 0x654, R2 ;  /* 0x00000654ff027816 */ /* 0x000fe40000000002 */
[C---:B------:R-:W-:Y:S01]  /*38f0*/  ISETP.NE.AND P1, PT, R11.reuse, 0x2, PT ;  /* 0x000000020b00780c */ /* 0x040fe20003f25270 */
[----:B------:R-:W-:Y:S01]  /*3900*/  @!PT LDS RZ, [RZ] ;  /* 0x00000000fffff984 */ /* 0x000fe20000000800 */
[----:B------:R-:W-:Y:S01]  /*3910*/  @!PT LDS RZ, [RZ] ;  /* 0x00000000fffff984 */ /* 0x000fe20000000800 */
[----:B------:R-:W-:Y:S01]  /*3920*/  @!PT LDS RZ, [RZ] ;  /* 0x00000000fffff984 */ /* 0x000fe20000000800 */
[----:B------:R-:W-:Y:S01]  /*3930*/  @!PT LDS RZ, [RZ] ;  /* 0x00000000fffff984 */ /* 0x000fe20000000800 */
[----:B------:R2:W-:Y:S06]  /*3940*/  MEMBAR.ALL.CTA ;  /* 0x0000000000007992 */ /* 0x0005ec0000008000 */
[----:B--2---:R-:W2:Y:S01]  /*3950*/  FENCE.VIEW.ASYNC.S ;  /* 0x00000000000073c6 */ /* 0x004ea20000000000 */
[----:B------:R-:W-:Y:S01]  /*3960*/  SEL R11, R11, RZ, P1 ;  /* 0x000000ff0b0b7207 */ /* 0x000fe20000800000 */
[----:B--2---:R2:W-:Y:S01]  /*3970*/  SYNCS.ARRIVE.TRANS64.RED.A1T0 RZ, [R2+URZ], RZ ;  /* 0x000000ff02ff79a7 */ /* 0x0045e200081004ff */
[----:B-1----:R-:W-:-:S02]  /*3980*/  LOP3.LUT P3, RZ, R6, 0x1, RZ, 0xc0, !PT ;  /* 0x0000000106ff7812 */ /* 0x002fc4000786c0ff */
[----:B------:R-:W-:-:S04]  /*3990*/  SEL R4, RZ, 0x1, P1 ;  /* 0x00000001ff047807 */ /* 0x000fc80000800000 */
[----:B------:R-:W-:Y:S02]  /*39a0*/  LOP3.LUT R10, R10, R4, RZ, 0x3c, !PT ;  /* 0x000000040a0a7212 */ /* 0x000fe400078e3cff */
[----:B--2---:R-:W-:-:S04]  /*39b0*/  SEL R2, RZ, 0x1, P0 ;  /* 0x00000001ff027807 */ /* 0x004fc80000000000 */
[----:B------:R-:W-:Y:S01]  /*39c0*/  LOP3.LUT R9, R9, R2, RZ, 0x3c, !PT ;  /* 0x0000000209097212 */ /* 0x000fe200078e3cff */
[----:B------:R-:W-:Y:S06]  /*39d0*/  @P3 BRA `(.L_x_66) ;  /* 0xfffffffc002c3947 */ /* 0x000fec000383ffff */
[----:B------:R-:W-:Y:S01]  /*39e0*/  ULEA UR5, UR6, UR54, 0x3 ;  /* 0x0000003606057291 */ /* 0x000fe2000f8e18ff */
[----:B------:R-:W-:-:S08]  /*39f0*/  SHF.L.U32 R2, R12, 0x1f, RZ ;  /* 0x0000001f0c027819 */ /* 0x000fd000000006ff */
[----:B------:R-:W1:Y:S02]  /*3a00*/  SYNCS.PHASECHK.TRANS64 P0, [UR5+0x150], R2 ;  /* 0x00015002ff0075a7 */ /* 0x000e640008001005 */
[----:B-1----:R-:W-:Y:S05]  /*3a10*/  @P0 BRA `(.L_x_67) ;  /* 0x0000000000080947 */ /* 0x002fea0003800000 */
[----:B------:R-:W1:Y:S02]  /*3a20*/  SYNCS.PHASECHK.TRANS64.TRYWAIT P0, [UR5+0x150], R2 ;  /* 0x00015002ff0075a7 */ /* 0x000e640008001105 */
[----:B-1----:R-:W-:Y:S05]  /*3a30*/  @!P0 BRA `(.L_x_68) ;  /* 0x0000004400808947 */ /* 0x002fea0003800000 */
.L_x_67:
[----:B------:R-:W-:-:S04]  /*3a40*/  UIADD3 UR4, UPT, UPT, UR6, 0x1, URZ ;  /* 0x0000000106047890 */ /* 0x000fc8000fffe0ff */
[----:B------:R-:W-:-:S04]  /*3a50*/  UISETP.NE.AND UP0, UPT, UR4, 0x2, UPT ;  /* 0x000000020400788c */ /* 0x000fc8000bf05270 */
[----:B------:R-:W-:Y:S02]  /*3a60*/  USEL UR7, URZ, 0x1, UP0 ;  /* 0x00000001ff077887 */ /* 0x000fe40008000000 */
[----:B------:R-:W-:-:S04]  /*3a70*/  USEL UR4, UR4, URZ, UP0 ;  /* 0x000000ff04047287 */ /* 0x000fc80008000000 */
[----:B------:R-:W-:Y:S01]  /*3a80*/  ULEA UR4, UR4, UR54, 0x3 ;  /* 0x0000003604047291 */ /* 0x000fe2000f8e18ff */
[----:B-1----:R-:W-:-:S04]  /*3a90*/  LOP3.LUT R2, R12, UR7, RZ, 0x3c, !PT ;  /* 0x000000070c027c12 */ /* 0x002fc8000f8e3cff */
[----:B------:R-:W-:-:S04]  /*3aa0*/  SHF.L.U32 R0, R2, 0x1f, RZ ;  /* 0x0000001f02007819 */ /* 0x000fc800000006ff */
[----:B------:R-:W1:Y:S02]  /*3ab0*/  SYNCS.PHASECHK.TRANS64 P0, [UR4+0x150], R0 ;  /* 0x00015000ff0075a7 */ /* 0x000e640008001004 */
[----:B-1----:R-:W-:Y:S05]  /*3ac0*/  @P0 EXIT ;  /* 0x000000000000094d */ /* 0x002fea0003800000 */
[----:B------:R-:W-:Y:S02]  /*3ad0*/  SHF.L.U32 R2, R2, 0x1f, RZ ;  /* 0x0000001f02027819 */ /* 0x000fe400000006ff */
[----:B------:R-:W-:-:S07]  /*3ae0*/  MOV R0, UR4 ;  /* 0x0000000400007c02 */ /* 0x000fce0008000f00 */
.L_x_69:
[----:B-1----:R1:W2:Y:S02]  /*3af0*/  SYNCS.PHASECHK.TRANS64.TRYWAIT P0, [R0+URZ+0x150], R2 ;  /* 0x00015002000075a7 */ /* 0x0022a400080011ff */
[----:B--2---:R-:W-:Y:S05]  /*3b00*/  @!P0 NANOSLEEP.SYNCS 0x989680 ;  /* 0x009896800000895d */ /* 0x004fea0003900000 */
[----:B------:R-:W2:Y:S02]  /*3b10*/  @!P0 SYNCS.PHASECHK.TRANS64 P0, [R0+URZ+0x150], R2 ;  /* 0x00015002000085a7 */ /* 0x000ea400080010ff */
[----:B--2---:R-:W-:Y:S05]  /*3b20*/  @P0 EXIT ;  /* 0x000000000000094d */ /* 0x004fea0003800000 */
[----:B------:R-:W-:Y:S05]  /*3b30*/  BRA `(.L_x_69) ;  /* 0xfffffffc00ec7947 */ /* 0x000fea000383ffff */
.L_x_62:
[----:B------:R-:W-:Y:S05]  /*3b40*/  BRA.U UP4, `(.L_x_70) ;  /* 0x0000001104d87547 */ /* 0x000fea000b800000 */
[----:B------:R-:W-:Y:S01]  /*3b50*/  UMOV UR4, 0x40 ;  /* 0x0000004000047882 */ /* 0x000fe20000000000 */
[----:B------:R-:W-:Y:S01]  /*3b60*/  NOP ;  /* 0x0000000000007918 */ /* 0x000fe20000000000 */
[----:B------:R-:W-:Y:S01]  /*3b70*/  ULEA UR4, UR54, UR4, 0x18 ;  /* 0x0000000436047291 */ /* 0x000fe2000f8ec0ff */
[----:B------:R-:W-:Y:S02]  /*3b80*/  UMOV UR5, 0x400 ;  /* 0x0000040000057882 */ /* 0x000fe40000000000 */
[----:B------:R-:W-:-:S06]  /*3b90*/  ULEA UR54, UR54, UR5, 0x18 ;  /* 0x0000000536367291 */ /* 0x000fcc000f8ec0ff */
[----:B------:R-:W1:Y:S02]  /*3ba0*/  LDS.U8 R0, [UR4+0x1c] ;  /* 0x00001c04ff007984 */ /* 0x000e640008000000 */
[----:B-1----:R-:W-:-:S13]  /*3bb0*/  ISETP.NE.AND P0, PT, R0, RZ, PT ;  /* 0x000000ff0000720c */ /* 0x002fda0003f05270 */
[----:B------:R-:W-:Y:S05]  /*3bc0*/  @P0 BRA `(.L_x_71) ;  /* 0x0000000400080947 */ /* 0x000fea0003800000 */
[----:B------:R-:W-:Y:S02]  /*3bd0*/  UISETP.NE.U32.AND UP1, UPT, UR18, 0x1, UPT ;  /* 0x000000011200788c */ /* 0x000fe4000bf25070 */
[----:B------:R-:W-:-:S07]  /*3be0*/  UIADD3 UR6, UPT, UPT, UR4, 0x8, URZ ;  /* 0x0000000804067890 */ /* 0x000fce000fffe0ff */
[----:B------:R-:W-:Y:S05]  /*3bf0*/  BRA.U !UP1, `(.L_x_72) ;  /* 0x00000001099c7547 */ /* 0x000fea000b800000 */
[----:B------:R-:W-:Y:S01]  /*3c00*/  ELECT P0, URZ, PT ;  /* 0x0000000000ff782f */ /* 0x000fe20003800000 */
[----:B------:R-:W-:-:S12]  /*3c10*/  BSSY B0, `(.L_x_72) ;  /* 0x0000025000007945 */ /* 0x000fd80003800000 */
[----:B------:R-:W-:Y:S05]  /*3c20*/  @!P0 BRA `(.L_x_73) ;  /* 0x00000000008c8947 */ /* 0x000fea0003800000 */
[----:B------:R-:W-:-:S05]  /*3c30*/  UMOV UR5, 0x10 ;  /* 0x0000001000057882 */ /* 0x000fca0000000000 */
[----:B------:R-:W-:Y:S04]  /*3c40*/  DEPBAR.LE SB1, 0x36 ;  /* 0x00009d800000791a */ /* 0x000fe80000000000 */
[----:B------:R-:W1:Y:S02]  /*3c50*/  UTCATOMSWS.2CTA.FIND_AND_SET.ALIGN UP0, UR5, UR5 ;  /* 0x00000005000575e3 */ /* 0x000e640008200800 */
[----:B-1----:R-:W-:Y:S01]  /*3c60*/  MOV R10, UR5 ;  /* 0x00000005000a7c02 */ /* 0x002fe20008000f00 */
[----:B------:R-:W-:Y:S06]  /*3c70*/  BRA.U UP0, `(.L_x_74) ;  /* 0x0000000100187547 */ /* 0x000fec000b800000 */
.L_x_75:
[----:B------:R-:W-:Y:S05]  /*3c80*/  NANOSLEEP 0x64 ;  /* 0x000000640000795d */ /* 0x000fea0003800000 */
[----:B------:R-:W-:-:S05]  /*3c90*/  UMOV UR5, 0x10 ;  /* 0x0000001000057882 */ /* 0x000fca0000000000 */
[----:B------:R-:W-:Y:S04]  /*3ca0*/  DEPBAR.LE SB1, 0x36 ;  /* 0x00009d800000791a */ /* 0x000fe80000000000 */
[----:B------:R-:W1:Y:S02]  /*3cb0*/  UTCATOMSWS.2CTA.FIND_AND_SET.ALIGN UP0, UR5, UR5 ;  /* 0x00000005000575e3 */ /* 0x000e640008200800 */
[----:B-1----:R-:W-:Y:S01]  /*3cc0*/  MOV R10, UR5 ;  /* 0x00000005000a7c02 */ /* 0x002fe20008000f00 */
[----:B------:R-:W-:Y:S05]  /*3cd0*/  BRA.U !UP0, `(.L_x_75) ;  /* 0xfffffffd08e87547 */ /* 0x000fea000b83ffff */
.L_x_74:
[----:B------:R-:W1:Y:S01]  /*3ce0*/  LDS R6, [UR4+0x10] ;  /* 0x00001004ff067984 */ /* 0x000e620008000800 */
[----:B------:R-:W-:Y:S01]  /*3cf0*/  IMAD.U32 R0, RZ, RZ, UR54 ;  /* 0x00000036ff007e24 */ /* 0x000fe2000f8e00ff */
[----:B------:R-:W-:-:S03]  /*3d00*/  MOV R4, UR17 ;  /* 0x0000001100047c02 */ /* 0x000fc60008000f00 */
[----:B------:R-:W-:Y:S01]  /*3d10*/  VIADD R0, R0, 0x1f0 ;  /* 0x000001f000007836 */ /* 0x000fe20000000000 */
[----:B-1----:R-:W-:-:S04]  /*3d20*/  SHF.L.U32 R6, R6, 0x1f, RZ ;  /* 0x0000001f06067819 */ /* 0x002fc800000006ff */
[----:B------:R-:W1:Y:S02]  /*3d30*/  SYNCS.PHASECHK.TRANS64.TRYWAIT P0, [UR4+0x8], R6 ;  /* 0x00000806ff0075a7 */ /* 0x000e640008001104 */
[----:B-1----:R-:W-:Y:S05]  /*3d40*/  @P0 BRA `(.L_x_76) ;  /* 0x0000000000080947 */ /* 0x002fea0003800000 */
[----:B------:R-:W1:Y:S02]  /*3d50*/  SYNCS.PHASECHK.TRANS64.TRYWAIT P0, [UR4+0x8], R6 ;  /* 0x00000806ff0075a7 */ /* 0x000e640008001104 */
[----:B-1----:R-:W-:Y:S05]  /*3d60*/  @!P0 BRA `(.L_x_77) ;  /* 0x0000004000cc8947 */ /* 0x002fea0003800000 */
.L_x_76:
[----:B------:R-:W-:Y:S01]  /*3d70*/  PRMT R4, R4, 0x654, R0 ;  /* 0x0000065404047816 */ /* 0x000fe20000000000 */
[----:B------:R-:W-:Y:S01]  /*3d80*/  HFMA2 R0, -RZ, RZ, 0, 5.9604644775390625e-08 ;  /* 0x00000001ff007431 */ /* 0x000fe200000001ff */
[----:B------:R-:W-:Y:S01]  /*3d90*/  UPRMT UR5, UR17, 0x654, UR6 ;  /* 0x0000065411057896 */ /* 0x000fe20008000006 */
[----:B------:R-:W-:Y:S02]  /*3da0*/  IMAD.MOV.U32 R8, RZ, RZ, 0xffff ;  /* 0x0000ffffff087424 */ /* 0x000fe400078e00ff */
[----:B-1----:R-:W-:Y:S02]  /*3db0*/  IMAD.MOV.U32 R6, RZ, RZ, 0x4 ;  /* 0x00000004ff067424 */ /* 0x002fe400078e00ff */
[----:B------:R-:W-:Y:S01]  /*3dc0*/  IMAD.SHL.U32 R9, R10, 0x20, RZ ;  /* 0x000000200a097824 */ /* 0x000fe200078e00ff */
[----:B------:R-:W-:Y:S02]  /*3dd0*/  MOV R5, UR5 ;  /* 0x0000000500057c02 */ /* 0x000fe40008000f00 */
[-C--:B------:R-:W-:Y:S01]  /*3de0*/  SHF.L.U32 R8, R8, R10.reuse, RZ ;  /* 0x0000000a08087219 */ /* 0x080fe200000006ff */
[----:B------:R1:W-:Y:S01]  /*3df0*/  SYNCS.ARRIVE.TRANS64.RED RZ, [UR5], R6 ;  /* 0x00000006ffff79a7 */ /* 0x0003e20008000405 */
[----:B------:R-:W-:Y:S01]  /*3e00*/  SHF.L.U32 R7, R0, R10, RZ ;  /* 0x0000000a00077219 */ /* 0x000fe200000006ff */
[----:B------:R1:W-:Y:S04]  /*3e10*/  STS [UR54+0x1f0], R9 ;  /* 0x0001f009ff007988 */ /* 0x0003e80008000836 */
[----:B------:R1:W-:Y:S04]  /*3e20*/  STAS [R4.64], R10 ;  /* 0x0000000a04007dbd */ /* 0x0003e8000c0008ff */
[----:B------:R1:W-:Y:S04]  /*3e30*/  ATOMS.OR RZ, [UR4+0x14], R8 ;  /* 0x00001408ffff798c */ /* 0x0003e8000b000004 */
[----:B------:R1:W-:Y:S04]  /*3e40*/  ATOMS.OR RZ, [UR4+0x18], R7 ;  /* 0x00001807ffff798c */ /* 0x0003e8000b000004 */
[----:B------:R1:W-:Y:S02]  /*3e50*/  ATOMS.XOR RZ, [UR4+0x10], R0 ;  /* 0x00001000ffff798c */ /* 0x0003e4000b800004 */
.L_x_73:
[----:B------:R-:W-:Y:S05]  /*3e60*/  BSYNC B0 ;  /* 0x0000000000007941 */ /* 0x000fea0003800000 */
.L_x_72:
[----:B------:R-:W-:Y:S05]  /*3e70*/  BRA.U UP1, `(.L_x_78) ;  /* 0x00000001016c7547 */ /* 0x000fea000b800000 */
[----:B------:R-:W-:-:S03]  /*3e80*/  UMOV UR5, 0xffffffff ;  /* 0xffffffff00057882 */ /* 0x000fc60000000000 */
[----:B------:R-:W-:Y:S05]  /*3e90*/  BRA.DIV UR5, `(.L_x_79) ;  /* 0x0000004205987947 */ /* 0x000fea000b800000 */
[----:B------:R-:W-:-:S13]  /*3ea0*/  ELECT P0, URZ, PT ;  /* 0x0000000000ff782f */ /* 0x000fda0003800000 */
.L_x_173:
[----:B------:R-:W-:Y:S05]  /*3eb0*/  @!P0 BRA `(.L_x_78) ;  /* 0x00000000005c8947 */ /* 0x000fea0003800000 */
[----:B-1----:R-:W1:Y:S02]  /*3ec0*/  LDS R4, [UR4+0x10] ;  /* 0x00001004ff047984 */ /* 0x002e640008000800 */
[----:B-1----:R-:W-:-:S04]  /*3ed0*/  SHF.L.U32 R4, R4, 0x1f, RZ ;  /* 0x0000001f04047819 */ /* 0x002fc800000006ff */
[----:B------:R-:W1:Y:S02]  /*3ee0*/  SYNCS.PHASECHK.TRANS64.TRYWAIT P0, [UR4+0x8], R4 ;  /* 0x00000804ff0075a7 */ /* 0x000e640008001104 */
[----:B-1----:R-:W-:Y:S05]  /*3ef0*/  @P0 BRA `(.L_x_80) ;  /* 0x0000000000080947 */ /* 0x002fea0003800000 */
[----:B------:R-:W1:Y:S02]  /*3f00*/  SYNCS.PHASECHK.TRANS64.TRYWAIT P0, [UR4+0x8], R4 ;  /* 0x00000804ff0075a7 */ /* 0x000e640008001104 */
[----:B-1----:R-:W-:Y:S05]  /*3f10*/  @!P0 BRA `(.L_x_81) ;  /* 0x00000040009c8947 */ /* 0x002fea0003800000 */
.L_x_80:
[----:B------:R-:W2:Y:S01]  /*3f20*/  LDS R6, [UR54+0x1f0] ;  /* 0x0001f036ff067984 */ /* 0x000ea20008000800 */
[----:B-1----:R-:W-:Y:S02]  /*3f30*/  HFMA2 R0, -RZ, RZ, 0, 5.9604644775390625e-08 ;  /* 0x00000001ff007431 */ /* 0x002fe400000001ff */
[----:B------:R-:W-:Y:S01]  /*3f40*/  IMAD.MOV.U32 R4, RZ, RZ, 0xffff ;  /* 0x0000ffffff047424 */ /* 0x000fe200078e00ff */
[----:B------:R-:W-:Y:S01]  /*3f50*/  UPRMT UR5, UR17, 0x654, UR6 ;  /* 0x0000065411057896 */ /* 0x000fe20008000006 */
[----:B--2---:R-:W-:-:S03]  /*3f60*/  IMAD.SHL.U32 R5, R6, 0x20, RZ ;  /* 0x0000002006057824 */ /* 0x004fc600078e00ff */
[-C--:B------:R-:W-:Y:S02]  /*3f70*/  SHF.L.U32 R4, R4, R6.reuse, RZ ;  /* 0x0000000604047219 */ /* 0x080fe400000006ff */
[----:B------:R-:W-:Y:S01]  /*3f80*/  SHF.L.U32 R6, R0, R6, RZ ;  /* 0x0000000600067219 */ /* 0x000fe200000006ff */
[----:B------:R2:W-:Y:S04]  /*3f90*/  STS [UR54+0x1f0], R5 ;  /* 0x0001f005ff007988 */ /* 0x0005e80008000836 */
[----:B------:R2:W-:Y:S04]  /*3fa0*/  ATOMS.OR RZ, [UR4+0x14], R4 ;  /* 0x00001404ffff798c */ /* 0x0005e8000b000004 */
[----:B------:R2:W-:Y:S01]  /*3fb0*/  ATOMS.OR RZ, [UR4+0x18], R6 ;  /* 0x00001806ffff798c */ /* 0x0005e2000b000004 */
[----:B------:R-:W-:Y:S03]  /*3fc0*/  SYNCS.ARRIVE.TRANS64.RED.A1T0 RZ, [UR5], RZ ;  /* 0x000000ffffff79a7 */ /* 0x000fe60008100405 */
[----:B------:R2:W-:Y:S01]  /*3fd0*/  ATOMS.XOR RZ, [UR4+0x10], R0 ;  /* 0x00001000ffff798c */ /* 0x0005e2000b800004 */
[----:B------:R-:W-:Y:S05]  /*3fe0*/  BRA `(.L_x_78) ;  /* 0x0000000000107947 */ /* 0x000fea0003800000 */
.L_x_71:
[----:B------:R-:W-:Y:S02]  /*3ff0*/  MOV R0, 0xffffffff ;  /* 0xffffffff00007802 */ /* 0x000fe40000000f00 */
[----:B------:R-:W-:-:S03]  /*4000*/  MOV R4, 0x4030 ;  /* 0x0000403000047802 */ /* 0x000fc60000000f00 */
[----:B------:R1:W-:Y:S04]  /*4010*/  STS [UR54+0x1f0], R0 ;  /* 0x0001f000ff007988 */ /* 0x0003e80008000836 */
[----:B-1---5:R-:W-:Y:S05]  /*4020*/  CALL.REL.NOINC `($__internal_1_$__cuda_sm10x_tcgen05_guardrail_trap_phase_invalid_during_alloc) ;  /* 0x0000004400a47944 */ /* 0x022fea0003c00000 */
.L_x_78:
[----:B------:R-:W-:Y:S05]  /*4030*/  WARPSYNC.ALL ;  /* 0x0000000000007948 */ /* 0x000fea0003800000 */
[----:B------:R-:W3:Y:S01]  /*4040*/  S2UR UR5, SR_CgaCtaId ;  /* 0x00000000000579c3 */ /* 0x000ee20000008800 */
[----:B------:R-:W-:Y:S01]  /*4050*/  UMOV UR4, 0x400 ;  /* 0x0000040000047882 */ /* 0x000fe20000000000 */
[----:B------:R-:W-:-:S06]  /*4060*/  NOP ;  /* 0x0000000000007918 */ /* 0x000fcc0000000000 */
[----:B------:R-:W-:Y:S06]  /*4070*/  BAR.ARV 0x6, 0xa0 ;  /* 0x0182800000007b1d */ /* 0x000fec0000002000 */
[----:B------:R-:W4:Y:S01]  /*4080*/  LDCU UR6, c[0x0][0x38c] ;  /* 0x00007180ff0677ac */ /* 0x000f220008000800 */
[----:B------:R-:W-:Y:S01]  /*4090*/  LOP3.LUT R3, R3, 0xffff, RZ, 0xc0, !PT ;  /* 0x0000ffff03037812 */ /* 0x000fe200078ec0ff */
[----:B-1----:R-:W-:Y:S01]  /*40a0*/  IMAD.MOV.U32 R9, RZ, RZ, 0x1 ;  /* 0x00000001ff097424 */ /* 0x002fe200078e00ff */
[----:B------:R-:W-:Y:S01]  /*40b0*/  LOP3.LUT R2, R2, 0xffff, RZ, 0xc0, !PT ;  /* 0x0000ffff02027812 */ /* 0x000fe200078ec0ff */
[----:B------:R-:W-:Y:S01]  /*40c0*/  IMAD.MOV.U32 R8, RZ, RZ, RZ ;  /* 0x000000ffff087224 */ /* 0x000fe200078e00ff */
[----:B------:R-:W-:Y:S01]  /*40d0*/  R2UR UR10, R3 ;  /* 0x00000000030a72ca */ /* 0x000fe200000e0000 */
[----:B------:R-:W-:Y:S01]  /*40e0*/  UMOV UR19, URZ ;  /* 0x000000ff00137c82 */ /* 0x000fe20008000000 */
[----:B------:R-:W-:-:S02]  /*40f0*/  R2UR UR9, R2 ;  /* 0x00000000020972ca */ /* 0x000fc400000e0000 */
[----:B------:R-:W-:Y:S01]  /*4100*/  CS2R R2, SRZ ;  /* 0x0000000000027805 */ /* 0x000fe2000001ff00 */
[----:B------:R-:W-:Y:S01]  /*4110*/  UMOV UR16, URZ ;  /* 0x000000ff00107c82 */ /* 0x000fe20008000000 */
[----:B---3--:R-:W-:Y:S01]  /*4120*/  ULEA UR5, UR5, UR4, 0x18 ;  /* 0x0000000405057291 */ /* 0x008fe2000f8ec0ff */
[----:B------:R-:W-:Y:S01]  /*4130*/  UMOV UR15, URZ ;  /* 0x000000ff000f7c82 */ /* 0x000fe20008000000 */
[----:B------:R-:W-:Y:S02]  /*4140*/  UISETP.NE.AND UP3, UPT, UR18, URZ, UPT ;  /* 0x000000ff1200728c */ /* 0x000fe4000bf65270 */
[----:B------:R-:W-:Y:S02]  /*4150*/  UIADD3 UR11, UPT, UPT, UR5, 0x2400, URZ ;  /* 0x00002400050b7890 */ /* 0x000fe4000fffe0ff */
[----:B------:R-:W-:-:S03]  /*4160*/  UIADD3 UR12, UPT, UPT, UR5, 0x26400, URZ ;  /* 0x00026400050c7890 */ /* 0x000fc6000fffe0ff */
[----:B--2---:R-:W1:Y:S01]  /*4170*/  LDS R0, [UR5+0x1f0] ;  /* 0x0001f005ff007984 */ /* 0x004e620008000800 */
[----:B----4-:R-:W-:Y:S02]  /*4180*/  UIADD3 UR6, UPT, UPT, UR6, 0x7f, URZ ;  /* 0x0000007f06067890 */ /* 0x010fe4000fffe0ff */
[----:B------:R-:W-:Y:S02]  /*4190*/  USHF.R.U32.HI UR11, URZ, 0x4, UR11 ;  /* 0x00000004ff0b7899 */ /* 0x000fe4000801160b */
[----:B------:R-:W-:Y:S02]  /*41a0*/  USHF.R.S32.HI UR4, URZ, 0x1f, UR6 ;  /* 0x0000001fff047899 */ /* 0x000fe40008011406 */
[----:B------:R-:W-:Y:S02]  /*41b0*/  USHF.R.U32.HI UR12, URZ, 0x4, UR12 ;  /* 0x00000004ff0c7899 */ /* 0x000fe4000801160c */
[----:B------:R-:W-:Y:S02]  /*41c0*/  ULEA.HI UR4, UR4, UR6, URZ, 0x7 ;  /* 0x0000000604047291 */ /* 0x000fe4000f8f38ff */
[----:B------:R-:W-:-:S02]  /*41d0*/  ULOP3.LUT UR11, UR11, 0x3fff, URZ, 0xc0, !UPT ;  /* 0x00003fff0b0b7892 */ /* 0x000fc4000f8ec0ff */
[----:B------:R-:W-:Y:S02]  /*41e0*/  USHF.R.S32.HI UR4, URZ, 0x7, UR4 ;  /* 0x00000007ff047899 */ /* 0x000fe40008011404 */
[----:B------:R-:W-:Y:S02]  /*41f0*/  ULOP3.LUT UR12, UR12, 0x3fff, URZ, 0xc0, !UPT ;  /* 0x00003fff0c0c7892 */ /* 0x000fe4000f8ec0ff */
[----:B------:R-:W-:Y:S01]  /*4200*/  UISETP.LT.AND UP0, UPT, UR4, 0x1, UPT ;  /* 0x000000010400788c */ /* 0x000fe2000bf01270 */
[----:B------:R-:W-:Y:S01]  /*4210*/  UMOV UR28, 0x0 ;  /* 0x00000000001c7882 */ /* 0x000fe20000000000 */
[----:B------:R-:W-:Y:S01]  /*4220*/  UMOV UR29, 0x8100490 ;  /* 0x08100490001d7882 */ /* 0x000fe20000000000 */
[----:B------:R-:W-:Y:S02]  /*4230*/  ULOP3.LUT UR11, UR11, 0x10000, URZ, 0xfc, !UPT ;  /* 0x000100000b0b7892 */ /* 0x000fe4000f8efcff */
[----:B------:R-:W-:Y:S02]  /*4240*/  ULOP3.LUT UR12, UR12, 0x10000, URZ, 0xfc, !UPT ;  /* 0x000100000c0c7892 */ /* 0x000fe4000f8efcff */
[----:B------:R-:W-:Y:S01]  /*4250*/  USEL UR20, UR4, 0x1, !UP0 ;  /* 0x0000000104147887 */ /* 0x000fe2000c000000 */
[----:B------:R-:W-:Y:S01]  /*4260*/  UMOV UR26, 0x0 ;  /* 0x00000000001a7882 */ /* 0x000fe20000000000 */
[----:B------:R-:W-:Y:S01]  /*4270*/  UMOV UR27, 0x8100490 ;  /* 0x08100490001b7882 */ /* 0x000fe20000000000 */
[----:B------:R-:W-:Y:S01]  /*4280*/  UMOV UR24, 0x0 ;  /* 0x0000000000187882 */ /* 0x000fe20000000000 */
[----:B------:R-:W-:Y:S01]  /*4290*/  UMOV UR25, 0x8100490 ;  /* 0x0810049000197882 */ /* 0x000fe20000000000 */
[----:B------:R-:W-:Y:S01]  /*42a0*/  UMOV UR22, 0x0 ;  /* 0x0000000000167882 */ /* 0x000fe20000000000 */
[----:B------:R-:W-:Y:S01]  /*42b0*/  UMOV UR23, 0x8100490 ;  /* 0x0810049000177882 */ /* 0x000fe20000000000 */
[----:B-1----:R-:W-:-:S15]  /*42c0*/  R2UR UR21, R0 ;  /* 0x00000000001572ca */ /* 0x002fde00000e0000 */
.L_x_89:
[C---:B------:R-:W-:Y:S02]  /*42d0*/  LEA R0, R8.reuse, UR5, 0x3 ;  /* 0x0000000508007c11 */ /* 0x040fe4000f8e18ff */
[----:B------:R-:W-:Y:S02]  /*42e0*/  SHF.L.U32 R4, R3, 0x1f, RZ ;  /* 0x0000001f03047819 */ /* 0x000fe400000006ff */
[----:B------:R-:W-:Y:S02]  /*42f0*/  LEA R5, R8, UR5, 0x4 ;  /* 0x0000000508057c11 */ /* 0x000fe4000f8e20ff */
[----:B------:R-:W1:Y:S02]  /*4300*/  SYNCS.PHASECHK.TRANS64.TRYWAIT P0, [R0+URZ+0x140], R4 ;  /* 0x00014004000075a7 */ /* 0x000e6400080011ff */
[----:B-1-34-:R-:W-:Y:S05]  /*4310*/  @!P0 BRA `(.L_x_82) ;  /* 0x0000003c00b48947 */ /* 0x01afea0003800000 */
.L_x_174:
[----:B-1----:R-:W1:Y:S01]  /*4320*/  LDS.128 R4, [R5+0x1d0] ;  /* 0x0001d00005047984 */ /* 0x002e620000000c00 */
[----:B------:R-:W-:Y:S02]  /*4330*/  VIADD R0, R0, 0x150 ;  /* 0x0000015000007836 */ /* 0x000fe40000000000 */
[----:B------:R-:W-:Y:S01]  /*4340*/  VIADD R8, R8, 0x1 ;  /* 0x0000000108087836 */ /* 0x000fe20000000000 */
[----:B------:R-:W-:Y:S01]  /*4350*/  @!PT LDS RZ, [RZ] ;  /* 0x00000000fffff984 */ /* 0x000fe20000000800 */
[----:B------:R-:W-:Y:S01]  /*4360*/  @!PT LDS RZ, [RZ] ;  /* 0x00000000fffff984 */ /* 0x000fe20000000800 */
[----:B------:R-:W-:Y:S01]  /*4370*/  @!PT LDS RZ, [RZ] ;  /* 0x00000000fffff984 */ /* 0x000fe20000000800 */
[----:B------:R-:W-:Y:S01]  /*4380*/  @!PT LDS RZ, [RZ] ;  /* 0x00000000fffff984 */ /* 0x000fe20000000800 */
[----:B------:R2:W-:Y:S06]  /*4390*/  MEMBAR.ALL.CTA ;  /* 0x0000000000007992 */ /* 0x0005ec0000008000 */
[----:B--2---:R-:W2:Y:S01]  /*43a0*/  FENCE.VIEW.ASYNC.S ;  /* 0x00000000000073c6 */ /* 0x004ea20000000000 */
[----:B------:R-:W-:-:S04]  /*43b0*/  PRMT R0, RZ, 0x654, R0 ;  /* 0x00000654ff007816 */ /* 0x000fc80000000000 */
[----:B--2---:R2:W-:Y:S01]  /*43c0*/  SYNCS.ARRIVE.TRANS64.RED.A1T0 RZ, [R0+URZ], RZ ;  /* 0x000000ff00ff79a7 */ /* 0x0045e200081004ff */
[----:B-1----:R-:W-:Y:S01]  /*43d0*/  LOP3.LUT P1, RZ, R6, 0x1, RZ, 0xc0, !PT ;  /* 0x0000000106ff7812 */ /* 0x002fe2000782c0ff */
[----:B--2---:R-:W-:-:S12]  /*43e0*/  BRA.U UP3, `(.L_x_83) ;  /* 0x0000000503087547 */ /* 0x004fd8000b800000 */
[----:B------:R-:W1:Y:S01]  /*43f0*/  LDCU UR6, c[0x0][0x38c] ;  /* 0x00007180ff0677ac */ /* 0x000e620008000800 */
[----:B------:R-:W-:Y:S02]  /*4400*/  PLOP3.LUT P2, PT, PT, PT, PT, 0x80, 0x8 ;  /* 0x000000000008781c */ /* 0x000fe40003f4f070 */
[----:B------:R-:W-:Y:S01]  /*4410*/  SHF.L.U32 R4, R9, 0x1f, RZ ;  /* 0x0000001f09047819 */ /* 0x000fe200000006ff */
[----:B------:R-:W-:Y:S02]  /*4420*/  ULEA UR7, UR19, UR5, 0x3 ;  /* 0x0000000513077291 */ /* 0x000fe4000f8e18ff */
[----:B------:R-:W-:Y:S02]  /*4430*/  ULEA UR8, UR19, UR21, 0x5 ;  /* 0x0000001513087291 */ /* 0x000fe4000f8e28ff */
[----:B-1----:R-:W-:-:S06]  /*4440*/  UISETP.GE.AND UP0, UPT, UR6, 0x1, UPT ;  /* 0x000000010600788c */ /* 0x002fcc000bf06270 */
[----:B------:R-:W-:-:S05]  /*4450*/  PLOP3.LUT P0, PT, PT, PT, UP0, 0x80, 0x8 ;  /* 0x000000000008781c */ /* 0x000fca0003f0f008 */
[----:B------:R-:W-:-:S08]  /*4460*/  @UP0 ULEA UR6, UR16, UR5, 0x3 ;  /* 0x0000000510060291 */ /* 0x000fd0000f8e18ff */
[----:B------:R-:W-:-:S04]  /*4470*/  @P0 SHF.L.U32 R0, R2, 0x1f, RZ ;  /* 0x0000001f02000819 */ /* 0x000fc800000006ff */
[----:B------:R1:W2:Y:S01]  /*4480*/  @P0 SYNCS.PHASECHK.TRANS64.TRYWAIT P2, [UR6], R0 ;  /* 0x00000000ff0005a7 */ /* 0x0002a20008041106 */
[----:B------:R-:W3:Y:S02]  /*4490*/  SYNCS.PHASECHK.TRANS64.TRYWAIT P0, [UR7+0x180], R4 ;  /* 0x00018004ff0075a7 */ /* 0x000ee40008001107 */
[----:B-123--:R-:W-:Y:S05]  /*44a0*/  @!P0 BRA `(.L_x_84) ;  /* 0x0000003c00648947 */ /* 0x00efea0003800000 */
.L_x_176:
[----:B------:R-:W-:Y:S01]  /*44b0*/  UMOV UR14, UR15 ;  /* 0x0000000f000e7c82 */ /* 0x000fe20008000000 */
[----:B------:R-:W-:Y:S05]  /*44c0*/  BRA.U !UP0, `(.L_x_85) ;  /* 0x0000000108c07547 */ /* 0x000fea000b800000 */
[----:B------:R-:W-:Y:S02]  /*44d0*/  UIADD3 UR14, UPT, UPT, UR20, UR15, URZ ;  /* 0x0000000f140e7290 */ /* 0x000fe4000fffe0ff */
[----:B------:R-:W-:Y:S01]  /*44e0*/  UPLOP3.LUT UP2, UPT, UPT, UPT, UPT, 0x40, 0x4 ;  /* 0x000000000004789c */ /* 0x000fe20003f4e870 */
[----:B------:R-:W-:Y:S01]  /*44f0*/  UMOV UR13, UR4 ;  /* 0x00000004000d7c82 */ /* 0x000fe20008000000 */
[----:B------:R-:W-:-:S09]  /*4500*/  UMOV UR46, UR16 ;  /* 0x00000010002e7c82 */ /* 0x000fd20008000000 */
.L_x_88:
[----:B--2---:R-:W-:Y:S01]  /*4510*/  ULEA UR6, UR46, UR5, 0x3 ;  /* 0x000000052e067291 */ /* 0x004fe2000f8e18ff */
[----:B---3--:R-:W-:Y:S11]  /*4520*/  @P2 BRA `(.L_x_86) ;  /* 0x00000000000c2947 */ /* 0x008ff60003800000 */
[----:B-1----:R-:W-:Y:S04]  /*4530*/  SHF.L.U32 R4, R2, 0x1f, RZ ;  /* 0x0000001f02047819 */ /* 0x002fe800000006ff */
[----:B------:R-:W1:Y:S02]  /*4540*/  SYNCS.PHASECHK.TRANS64.TRYWAIT P0, [UR6], R4 ;  /* 0x00000004ff0075a7 */ /* 0x000e640008001106 */
[----:B-1----:R-:W-:Y:S05]  /*4550*/  @!P0 BRA `(.L_x_87) ;  /* 0x0000003c00508947 */ /* 0x002fea0003800000 */
.L_x_86:
[----:B------:R-:W-:Y:S01]  /*4560*/  UISETP.NE.AND UP0, UPT, UR13, 0x1, UPT ;  /* 0x000000010d00788c */ /* 0x000fe2000bf05270 */
[----:B------:R-:W-:Y:S01]  /*4570*/  PLOP3.LUT P2, PT, PT, PT, PT, 0x80, 0x8 ;  /* 0x000000000008781c */ /* 0x000fe20003f4f070 */
[----:B------:R-:W-:Y:S02]  /*4580*/  UIADD3 UR16, UPT, UPT, UR46, 0x1, URZ ;  /* 0x000000012e107890 */ /* 0x000fe4000fffe0ff */
[----:B------:R-:W-:Y:S02]  /*4590*/  ULEA UR32, UR46, UR12, 0x8 ;  /* 0x0000000c2e207291 */ /* 0x000fe4000f8e40ff */
[----:B------:R-:W-:Y:S01]  /*45a0*/  UISETP.NE.AND UP1, UPT, UR16, 0x12, UPT ;  /* 0x000000121000788c */ /* 0x000fe2000bf25270 */
[----:B------:R-:W-:Y:S01]  /*45b0*/  PLOP3.LUT P0, PT, PT, PT, UP0, 0x80, 0x8 ;  /* 0x000000000008781c */ /* 0x000fe20003f0f008 */
[----:B------:R-:W-:Y:S02]  /*45c0*/  UIADD3 UR44, UPT, UPT, UR32, 0x2, URZ ;  /* 0x00000002202c7890 */ /* 0x000fe4000fffe0ff */
[----:B------:R-:W-:Y:S02]  /*45d0*/  USEL UR31, URZ, 0x1, UP1 ;  /* 0x00000001ff1f7887 */ /* 0x000fe40008800000 */
[----:B------:R-:W-:Y:S02]  /*45e0*/  USEL UR16, UR16, URZ, UP1 ;  /* 0x000000ff10107287 */ /* 0x000fe40008800000 */
[----:B------:R-:W-:Y:S02]  /*45f0*/  UIADD3 UR40, UPT, UPT, UR32, 0x4, URZ ;  /* 0x0000000420287890 */ /* 0x000fe4000fffe0ff */
[----:B------:R-:W-:Y:S01]  /*4600*/  @UP0 ULEA UR30, UR16, UR5, 0x3 ;  /* 0x00000005101e0291 */ /* 0x000fe2000f8e18ff */
[----:B------:R-:W-:Y:S01]  /*4610*/  LOP3.LUT R2, R2, UR31, RZ, 0x3c, !PT ;  /* 0x0000001f02027c12 */ /* 0x000fe2000f8e3cff */
[----:B------:R-:W-:Y:S02]  /*4620*/  UIADD3 UR36, UPT, UPT, UR32, 0x6, URZ ;  /* 0x0000000620247890 */ /* 0x000fe4000fffe0ff */
[----:B------:R-:W-:Y:S01]  /*4630*/  UIADD3 UR6, UPT, UPT, UR6, 0x90, URZ ;  /* 0x0000009006067890 */ /* 0x000fe2000fffe0ff */
[----:B-1----:R-:W-:Y:S01]  /*4640*/  @P0 SHF.L.U32 R0, R2, 0x1f, RZ ;  /* 0x0000001f02000819 */ /* 0x002fe200000006ff */
[----:B------:R-:W-:Y:S02]  /*4650*/  UIADD3 UR15, UPT, UPT, UR15, 0x1, URZ ;  /* 0x000000010f0f7890 */ /* 0x000fe4000fffe0ff */
[----:B------:R-:W-:Y:S01]  /*4660*/  UIADD3 UR13, UPT, UPT, UR13, -0x1, URZ ;  /* 0xffffffff0d0d7890 */ /* 0x000fe2000fffe0ff */
[----:B------:R2:W3:Y:S01]  /*4670*/  @P0 SYNCS.PHASECHK.TRANS64.TRYWAIT P2, [UR30], R0 ;  /* 0x00000000ff0005a7 */ /* 0x0004e2000804111e */
[----:B------:R-:W-:Y:S02]  /*4680*/  ULEA UR30, UR46, UR11, 0x9 ;  /* 0x0000000b2e1e7291 */ /* 0x000fe4000f8e48ff */
[----:B------:R-:W-:Y:S02]  /*4690*/  UISETP.NE.AND UP0, UPT, UR15, UR14, UPT ;  /* 0x0000000e0f00728c */ /* 0x000fe4000bf05270 */
[----:B------:R-:W-:Y:S02]  /*46a0*/  UIADD3 UR42, UPT, UPT, UR30, 0x2, URZ ;  /* 0x000000021e2a7890 */ /* 0x000fe4000fffe0ff */
[----:B------:R-:W-:Y:S02]  /*46b0*/  UIADD3 UR38, UPT, UPT, UR30, 0x4, URZ ;  /* 0x000000041e267890 */ /* 0x000fe4000fffe0ff */
[----:B------:R-:W-:Y:S01]  /*46c0*/  UIADD3 UR34, UPT, UPT, UR30, 0x6, URZ ;  /* 0x000000061e227890 */ /* 0x000fe2000fffe0ff */
[----:B------:R-:W-:Y:S01]  /*46d0*/  UMOV UR33, 0x40004040 ;  /* 0x4000404000217882 */ /* 0x000fe20000000000 */
[----:B------:R-:W-:Y:S01]  /*46e0*/  UMOV UR31, 0x40004040 ;  /* 0x40004040001f7882 */ /* 0x000fe20000000000 */
[----:B------:R-:W-:Y:S01]  /*46f0*/  UMOV UR45, 0x40004040 ;  /* 0x40004040002d7882 */ /* 0x000fe20000000000 */
[----:B------:R2:W-:Y:S01]  /*4700*/  UTCQMMA.2CTA gdesc[UR30], gdesc[UR32], tmem[UR8], tmem[UR28], idesc[UR29], UP2 ;  /* 0x00ff1c201e0075ea */ /* 0x0005e20009200308 */
[----:B------:R-:W-:Y:S01]  /*4710*/  UPLOP3.LUT UP2, UPT, UPT, UPT, UPT, 0x80, 0x8 ;  /* 0x000000000008789c */ /* 0x000fe20003f4f070 */
[----:B------:R-:W-:Y:S01]  /*4720*/  UMOV UR43, 0x40004040 ;  /* 0x40004040002b7882 */ /* 0x000fe20000000000 */
[----:B------:R-:W-:Y:S01]  /*4730*/  UMOV UR41, 0x40004040 ;  /* 0x4000404000297882 */ /* 0x000fe20000000000 */
[----:B------:R2:W-:Y:S01]  /*4740*/  UTCQMMA.2CTA gdesc[UR42], gdesc[UR44], tmem[UR8], tmem[UR26], idesc[UR27], UPT ;  /* 0x00ff1a2c2a0075ea */ /* 0x0005e2000ba00308 */
[----:B------:R-:W-:Y:S01]  /*4750*/  UMOV UR39, 0x40004040 ;  /* 0x4000404000277882 */ /* 0x000fe20000000000 */
[----:B------:R-:W-:Y:S01]  /*4760*/  UMOV UR37, 0x40004040 ;  /* 0x4000404000257882 */ /* 0x000fe20000000000 */
[----:B------:R-:W-:Y:S01]  /*4770*/  UMOV UR35, 0x40004040 ;  /* 0x4000404000237882 */ /* 0x000fe20000000000 */
[----:B------:R2:W-:Y:S01]  /*4780*/  UTCQMMA.2CTA gdesc[UR38], gdesc[UR40], tmem[UR8], tmem[UR24], idesc[UR25], UPT ;  /* 0x00ff1828260075ea */ /* 0x0005e2000ba00308 */
[----:B------:R2:W-:Y:S01]  /*4790*/  UTCQMMA.2CTA gdesc[UR34], gdesc[UR36], tmem[UR8], tmem[UR22], idesc[UR23], UPT ;  /* 0x00ff1624220075ea */ /* 0x0005e2000ba00308 */
[----:B------:R2:W-:Y:S01]  /*47a0*/  UTCBAR.2CTA.MULTICAST [UR6], URZ, UR10 ;  /* 0x000000ff060073e9 */ /* 0x0005e2000820080a */
[----:B------:R-:W-:Y:S01]  /*47b0*/  UMOV UR46, UR16 ;  /* 0x00000010002e7c82 */ /* 0x000fe20008000000 */
[----:B------:R-:W-:Y:S05]  /*47c0*/  BRA.U UP0, `(.L_x_88) ;  /* 0xfffffffd00507547 */ /* 0x000fea000b83ffff */
.L_x_85:
[----:B------:R-:W-:Y:S01]  /*47d0*/  UIADD3 UR7, UPT, UPT, UR7, 0x160, URZ ;  /* 0x0000016007077890 */ /* 0x000fe2000fffe0ff */
[----:B------:R-:W-:-:S08]  /*47e0*/  UMOV UR15, UR14 ;  /* 0x0000000e000f7c82 */ /* 0x000fd00008000000 */
[----:B------:R4:W-:Y:S01]  /*47f0*/  UTCBAR.2CTA.MULTICAST [UR7], URZ, UR9 ;  /* 0x000000ff070073e9 */ /* 0x0009e20008200809 */
[----:B------:R-:W-:Y:S02]  /*4800*/  NOP ;  /* 0x0000000000007918 */ /* 0x000fe40000000000 */
.L_x_83:
[----:B------:R-:W-:Y:S01]  /*4810*/  UIADD3 UR19, UPT, UPT, UR19, 0x1, URZ ;  /* 0x0000000113137890 */ /* 0x000fe2000fffe0ff */
[----:B------:R-:W-:-:S03]  /*4820*/  ISETP.NE.AND P0, PT, R8, 0x2, PT ;  /* 0x000000020800780c */ /* 0x000fc60003f05270 */
[----:B------:R-:W-:Y:S01]  /*4830*/  UISETP.NE.AND UP0, UPT, UR19, 0x4, UPT ;  /* 0x000000041300788c */ /* 0x000fe2000bf05270 */
[----:B-12---:R-:W-:Y:S02]  /*4840*/  SEL R0, RZ, 0x1, P0 ;  /* 0x00000001ff007807 */ /* 0x006fe40000000000 */
[----:B------:R-:W-:Y:S01]  /*4850*/  SEL R8, R8, RZ, P0 ;  /* 0x000000ff08087207 */ /* 0x000fe20000000000 */
[----:B------:R-:W-:Y:S01]  /*4860*/  USEL UR6, URZ, 0x1, UP0 ;  /* 0x00000001ff067887 */ /* 0x000fe20008000000 */
[----:B------:R-:W-:Y:S01]  /*4870*/  LOP3.LUT R3, R3, R0, RZ, 0x3c, !PT ;  /* 0x0000000003037212 */ /* 0x000fe200078e3cff */
[----:B------:R-:W-:-:S04]  /*4880*/  USEL UR19, UR19, URZ, UP0 ;  /* 0x000000ff13137287 */ /* 0x000fc80008000000 */
[----:B------:R-:W-:Y:S01]  /*4890*/  LOP3.LUT R9, R9, UR6, RZ, 0x3c, !PT ;  /* 0x0000000609097c12 */ /* 0x000fe2000f8e3cff */
[----:B------:R-:W-:Y:S07]  /*48a0*/  @P1 BRA `(.L_x_89) ;  /* 0xfffffff800881947 */ /* 0x000fee000383ffff */
[----:B------:R-:W1:Y:S01]  /*48b0*/  S2UR UR4, SR_CgaCtaId ;  /* 0x00000000000479c3 */ /* 0x000e620000008800 */
[----:B------:R-:W-:Y:S01]  /*48c0*/  ELECT P0, URZ, PT ;  /* 0x0000000000ff782f */ /* 0x000fe20003800000 */
[----:B------:R-:W-:Y:S01]  /*48d0*/  HFMA2 R0, -RZ, RZ, 0, 5.9604644775390625e-08 ;  /* 0x00000001ff007431 */ /* 0x000fe200000001ff */
[----:B------:R-:W-:-:S05]  /*48e0*/  UMOV UR6, 0x40 ;  /* 0x0000004000067882 */ /* 0x000fca0000000000 */
[----:B------:R-:W-:Y:S01]  /*48f0*/  UVIRTCOUNT.DEALLOC.SMPOOL 0x80 ;  /* 0x000000800000784c */ /* 0x000fe20000000000 */
[----:B------:R-:W-:Y:S02]  /*4900*/  UISETP.NE.AND UP1, UPT, UR18, URZ, UPT ;  /* 0x000000ff1200728c */ /* 0x000fe4000bf25270 */
[----:B-1----:R-:W-:-:S09]  /*4910*/  ULEA UR4, UR4, UR6, 0x18 ;  /* 0x0000000604047291 */ /* 0x002fd2000f8ec0ff */
[----:B------:R1:W-:Y:S01]  /*4920*/  @P0 STS.U8 [UR4+0x1c], R0 ;  /* 0x00001c00ff000988 */ /* 0x0003e20008000004 */
[----:B------:R-:W-:Y:S05]  /*4930*/  BRA.U UP1, `(.L_x_90) ;  /* 0x0000000101a07547 */ /* 0x000fea000b800000 */
[----:B------:R-:W-:Y:S01]  /*4940*/  UIADD3 UR6, UPT, UPT, UR5, 0x180, URZ ;  /* 0x0000018005067890 */ /* 0x000fe2000fffe0ff */
[----:B------:R-:W-:-:S03]  /*4950*/  SHF.L.U32 R2, R9, 0x1f, RZ ;  /* 0x0000001f09027819 */ /* 0x000fc600000006ff */
[----:B----4-:R-:W-:-:S09]  /*4960*/  ULEA UR7, UR19, UR6, 0x3 ;  /* 0x0000000613077291 */ /* 0x010fd2000f8e18ff */
[----:B------:R-:W2:Y:S02]  /*4970*/  SYNCS.PHASECHK.TRANS64.TRYWAIT P0, [UR7], R2 ;  /* 0x00000002ff0075a7 */ /* 0x000ea40008001107 */
[----:B--2---:R-:W-:Y:S05]  /*4980*/  @!P0 BRA `(.L_x_91) ;  /* 0x00000038005c8947 */ /* 0x004fea0003800000 */
.L_x_179:
        /* <DEDUP_REMOVED lines=9> */
.L_x_181:
        /* <DEDUP_REMOVED lines=9> */
.L_x_183:
[----:B------:R-:W-:-:S04]  /*4ab0*/  UIADD3 UR8, UPT, UPT, UR8, 0x1, URZ ;  /* 0x0000000108087890 */ /* 0x000fc8000fffe0ff */
[----:B------:R-:W-:-:S04]  /*4ac0*/  UISETP.NE.AND UP0, UPT, UR8, 0x4, UPT ;  /* 0x000000040800788c */ /* 0x000fc8000bf05270 */
[----:B------:R-:W-:Y:S02]  /*4ad0*/  USEL UR7, URZ, 0x1, UP0 ;  /* 0x00000001ff077887 */ /* 0x000fe40008000000 */
[----:B------:R-:W-:-:S04]  /*4ae0*/  USEL UR8, UR8, URZ, UP0 ;  /* 0x000000ff08087287 */ /* 0x000fc80008000000 */
[----:B------:R-:W-:Y:S01]  /*4af0*/  ULEA UR8, UR8, UR6, 0x3 ;  /* 0x0000000608087291 */ /* 0x000fe2000f8e18ff */
[----:B------:R-:W-:-:S04]  /*4b00*/  LOP3.LUT R2, R2, UR7, RZ, 0x3c, !PT ;  /* 0x0000000702027c12 */ /* 0x000fc8000f8e3cff */
[----:B------:R-:W-:Y:S01]  /*4b10*/  SHF.L.U32 R2, R2, 0x1f, RZ ;  /* 0x0000001f02027819 */ /* 0x000fe200000006ff */
[----:B-1----:R-:W-:-:S04]  /*4b20*/  IMAD.U32 R0, RZ, RZ, UR8 ;  /* 0x00000008ff007e24 */ /* 0x002fc8000f8e00ff */
[----:B------:R1:W2:Y:S03]  /*4b30*/  SYNCS.PHASECHK.TRANS64.TRYWAIT P0, [R0+URZ], R2 ;  /* 0x00000002000075a7 */ /* 0x0002a600080011ff */
[----:B--2---:R-:W-:Y:S05]  /*4b40*/  @!P0 NANOSLEEP.SYNCS 0x989680 ;  /* 0x009896800000895d */ /* 0x004fea0003900000 */
[----:B------:R-:W2:Y:S02]  /*4b50*/  @!P0 SYNCS.PHASECHK.TRANS64 P0, [R0+URZ], R2 ;  /* 0x00000002000085a7 */ /* 0x000ea400080010ff */
[----:B--2---:R-:W-:Y:S05]  /*4b60*/  @P0 BRA `(.L_x_94) ;  /* 0x0000000000200947 */ /* 0x004fea0003800000 */
.L_x_95:
[----:B--2---:R2:W4:Y:S02]  /*4b70*/  SYNCS.PHASECHK.TRANS64.TRYWAIT P0, [R0+URZ], R2 ;  /* 0x00000002000075a7 */ /* 0x00452400080011ff */
[----:B----4-:R-:W-:Y:S05]  /*4b80*/  @!P0 NANOSLEEP.SYNCS 0x989680 ;  /* 0x009896800000895d */ /* 0x010fea0003900000 */
[----:B------:R-:W4:Y:S02]  /*4b90*/  @!P0 SYNCS.PHASECHK.TRANS64 P0, [R0+URZ], R2 ;  /* 0x00000002000085a7 */ /* 0x000f2400080010ff */
[----:B----4-:R-:W-:Y:S05]  /*4ba0*/  @!P0 BRA `(.L_x_95) ;  /* 0xfffffffc00f08947 */ /* 0x010fea000383ffff */
[----:B------:R-:W-:Y:S05]  /*4bb0*/  BRA `(.L_x_94) ;  /* 0x00000000000c7947 */ /* 0x000fea0003800000 */
.L_x_90:
[----:B------:R-:W-:-:S04]  /*4bc0*/  UIADD3 UR6, UPT, UPT, UR5, 0x1c0, URZ ;  /* 0x000001c005067890 */ /* 0x000fc8000fffe0ff */
[----:B------:R-:W-:-:S09]  /*4bd0*/  UPRMT UR6, UR17, 0x654, UR6 ;  /* 0x0000065411067896 */ /* 0x000fd20008000006 */
[----:B------:R-:W-:Y:S03]  /*4be0*/  SYNCS.ARRIVE.TRANS64.RED.A1T0 RZ, [UR6], RZ ;  /* 0x000000ffffff79a7 */ /* 0x000fe60008100406 */
.L_x_94:
[----:B-12---:R-:W-:Y:S01]  /*4bf0*/  SHF.L.U32 R2, RZ, 0x1f, RZ ;  /* 0x0000001fff027819 */ /* 0x006fe200000006ff */
[----:B------:R-:W-:Y:S01]  /*4c00*/  UIADD3 UR6, UPT, UPT, UR5, 0x1c0, URZ ;  /* 0x000001c005067890 */ /* 0x000fe2000fffe0ff */
[----:B------:R-:W-:Y:S02]  /*4c10*/  PLOP3.LUT P0, PT, PT, PT, UP1, 0x80, 0x8 ;  /* 0x000000000008781c */ /* 0x000fe40003f0f018 */
[----:B------:R-:W1:Y:S02]  /*4c20*/  SYNCS.PHASECHK.TRANS64.TRYWAIT P1, [UR5+0x1c0], R2 ;  /* 0x0001c002ff0075a7 */ /* 0x000e640008021105 */
[----:B-1----:R-:W-:Y:S09]  /*4c30*/  @!P1 BRA `(.L_x_96) ;  /* 0x0000003400f89947 */ /* 0x002ff20003800000 */
.L_x_185:
[----:B------:R-:W-:Y:S01]  /*4c40*/  @!UP1 UPRMT UR6, UR17, 0x654, UR6 ;  /* 0x0000065411069896 */ /* 0x000fe20008000006 */
[----:B------:R-:W-:Y:S01]  /*4c50*/  UMOV UR8, 0xffff ;  /* 0x0000ffff00087882 */ /* 0x000fe20000000000 */
[----:B------:R-:W-:-:S07]  /*4c60*/  UMOV UR5, 0x1 ;  /* 0x0000000100057882 */ /* 0x000fce0000000000 */
[----:B------:R-:W-:Y:S01]  /*4c70*/  @!P0 SYNCS.ARRIVE.TRANS64.RED.A1T0 RZ, [UR6], RZ ;  /* 0x000000ffffff89a7 */ /* 0x000fe20008100406 */
[----:B------:R-:W-:Y:S01]  /*4c80*/  NOP ;  /* 0x0000000000007918 */ /* 0x000fe20000000000 */
[----:B-1----:R-:W1:Y:S01]  /*4c90*/  LDS R0, [UR4+0x14] ;  /* 0x00001404ff007984 */ /* 0x002e620008000800 */
[----:B------:R-:W-:-:S04]  /*4ca0*/  ULOP3.LUT UR6, UR21, 0xffff, URZ, 0xc0, !UPT ;  /* 0x0000ffff15067892 */ /* 0x000fc8000f8ec0ff */
[----:B------:R-:W-:-:S04]  /*4cb0*/  USHF.R.U32.HI UR6, URZ, 0x5, UR6 ;  /* 0x00000005ff067899 */ /* 0x000fc80008011606 */
[----:B------:R-:W-:Y:S02]  /*4cc0*/  USHF.L.U32 UR8, UR8, UR6, URZ ;  /* 0x0000000608087299 */ /* 0x000fe400080006ff */
[----:B------:R-:W-:-:S04]  /*4cd0*/  USHF.L.U32 UR5, UR5, UR6, URZ ;  /* 0x0000000605057299 */ /* 0x000fc800080006ff */
[----:B-1----:R-:W-:-:S04]  /*4ce0*/  LOP3.LUT R0, R0, UR8, RZ, 0xc0, !PT ;  /* 0x0000000800007c12 */ /* 0x002fc8000f8ec0ff */
[----:B------:R-:W-:-:S13]  /*4cf0*/  ISETP.NE.AND P0, PT, R0, UR8, PT ;  /* 0x0000000800007c0c */ /* 0x000fda000bf05270 */
[----:B------:R-:W-:Y:S05]  /*4d00*/  @P0 BRA `(.L_x_97) ;  /* 0x0000000000580947 */ /* 0x000fea0003800000 */
[----:B------:R-:W1:Y:S02]  /*4d10*/  LDS R0, [UR4+0x18] ;  /* 0x00001804ff007984 */ /* 0x000e640008000800 */
[----:B-1----:R-:W-:-:S04]  /*4d20*/  LOP3.LUT R0, R0, UR5, RZ, 0xc0, !PT ;  /* 0x0000000500007c12 */ /* 0x002fc8000f8ec0ff */
[----:B------:R-:W-:-:S13]  /*4d30*/  ISETP.NE.AND P0, PT, R0, UR5, PT ;  /* 0x0000000500007c0c */ /* 0x000fda000bf05270 */
[----:B------:R-:W-:Y:S05]  /*4d40*/  @P0 BRA `(.L_x_98) ;  /* 0x00000000003c0947 */ /* 0x000fea0003800000 */
[----:B------:R-:W1:Y:S01]  /*4d50*/  S2R R2, SR_LANEID ;  /* 0x0000000000027919 */ /* 0x000e620000000000 */
[----:B------:R-:W-:Y:S01]  /*4d60*/  ULOP3.LUT UR8, URZ, UR8, URZ, 0x33, !UPT ;  /* 0x00000008ff087292 */ /* 0x000fe2000f8e33ff */
[----:B----4-:R-:W-:Y:S02]  /*4d70*/  VOTEU.ANY UR7, UPT, PT ;  /* 0x0000000000077886 */ /* 0x010fe400038e0100 */
[----:B------:R-:W-:-:S03]  /*4d80*/  UFLO.U32 UR7, UR7 ;  /* 0x00000007000772bd */ /* 0x000fc600080e0000 */
[----:B------:R-:W-:-:S04]  /*4d90*/  IMAD.U32 R0, RZ, RZ, UR8 ;  /* 0x00000008ff007e24 */ /* 0x000fc8000f8e00ff */
[----:B------:R2:W4:Y:S02]  /*4da0*/  REDUX UR6, R0 ;  /* 0x00000000000673c4 */ /* 0x0005240000000000 */
[----:B------:R1:W-:Y:S02]  /*4db0*/  UTCATOMSWS.AND URZ, UR8 ;  /* 0x0000000800ff79e3 */ /* 0x0003e40008000000 */
[----:B-1----:R-:W-:Y:S02]  /*4dc0*/  ISETP.EQ.U32.AND P0, PT, R2, UR7, PT ;  /* 0x0000000702007c0c */ /* 0x002fe4000bf02070 */
[----:B--2---:R-:W-:Y:S02]  /*4dd0*/  LOP3.LUT R0, RZ, UR5, RZ, 0x33, !PT ;  /* 0x00000005ff007c12 */ /* 0x004fe4000f8e33ff */
[----:B----4-:R-:W-:Y:S02]  /*4de0*/  MOV R2, UR6 ;  /* 0x0000000600027c02 */ /* 0x010fe40008000f00 */
[----:B------:R-:W1:Y:S07]  /*4df0*/  REDUX UR5, R0 ;  /* 0x00000000000573c4 */ /* 0x000e6e0000000000 */
[----:B------:R2:W-:Y:S01]  /*4e00*/  @P0 ATOMS.AND RZ, [UR4+0x14], R2 ;  /* 0x00001402ffff098c */ /* 0x0005e2000a800004 */
[----:B-1----:R-:W-:-:S05]  /*4e10*/  IMAD.U32 R0, RZ, RZ, UR5 ;  /* 0x00000005ff007e24 */ /* 0x002fca000f8e00ff */
[----:B------:R2:W-:Y:S01]  /*4e20*/  @P0 ATOMS.AND RZ, [UR4+0x18], R0 ;  /* 0x00001800ffff098c */ /* 0x0005e2000a800004 */
[----:B------:R-:W-:Y:S05]  /*4e30*/  BRA `(.L_x_99) ;  /* 0x0000000000147947 */ /* 0x000fea0003800000 */
.L_x_98:
[----:B------:R-:W-:Y:S02]  /*4e40*/  MOV R2, 0x4e60 ;  /* 0x00004e6000027802 */ /* 0x000fe40000000f00 */
[----:B---345:R-:W-:Y:S05]  /*4e50*/  CALL.REL.NOINC `($__internal_0_$__cuda_sm10x_tcgen05_guardrail_trap_col_being_dealloced_not_returned_by_alloc) ;  /* 0x00000038000c7944 */ /* 0x038fea0003c00000 */
[----:B------:R-:W-:Y:S05]  /*4e60*/  BRA `(.L_x_99) ;  /* 0x0000000000087947 */ /* 0x000fea0003800000 */
.L_x_97:
[----:B------:R-:W-:Y:S02]  /*4e70*/  MOV R2, 0x4e90 ;  /* 0x00004e9000027802 */ /* 0x000fe40000000f00 */
[----:B---345:R-:W-:Y:S05]  /*4e80*/  CALL.REL.NOINC `($__internal_2_$__cuda_sm10x_tcgen05_guardrail_trap_unallocated_columns_being_dealloced) ;  /* 0x0000003800187944 */ /* 0x038fea0003c00000 */
.L_x_99:
[----:B------:R-:W-:Y:S01]  /*4e90*/  NOP ;  /* 0x0000000000007918 */ /* 0x000fe20000000000 */
[----:B------:R-:W-:Y:S05]  /*4ea0*/  EXIT ;  /* 0x000000000000794d */ /* 0x000fea0003800000 */
.L_x_70:
[----:B------:R-:W-:-:S09]  /*4eb0*/  UISETP.NE.OR UP0, UPT, UR11, 0x3, !UP3 ;  /* 0x000000030b00788c */ /* 0x000fd2000df05670 */
[----:B------:R-:W-:Y:S05]  /*4ec0*/  BRA.U UP0, `(.L_x_100) ;  /* 0x0000000900e87547 */ /* 0x000fea000b800000 */
[----:B------:R-:W1:Y:S01]  /*4ed0*/  LDCU UR25, c[0x0][0x370] ;  /* 0x00006e00ff1977ac */ /* 0x000e620008000800 */
[----:B------:R-:W2:Y:S01]  /*4ee0*/  LDC.64 R16, c[0x0][0x348] ;  /* 0x0000d200ff107b82 */ /* 0x000ea20000000a00 */
[----:B------:R-:W-:Y:S02]  /*4ef0*/  HFMA2 R13, -RZ, RZ, 0, 0 ;  /* 0x00000000ff0d7431 */ /* 0x000fe400000001ff */
[----:B------:R-:W-:Y:S01]  /*4f00*/  IMAD.MOV.U32 R15, RZ, RZ, 0x1 ;  /* 0x00000001ff0f7424 */ /* 0x000fe200078e00ff */
[----:B------:R-:W1:Y:S01]  /*4f10*/  LDCU.128 UR20, c[0x0][0xb10] ;  /* 0x00016200ff1477ac */ /* 0x000e620008000c00 */
[----:B------:R-:W-:Y:S01]  /*4f20*/  IMAD.MOV.U32 R14, RZ, RZ, RZ ;  /* 0x000000ffff0e7224 */ /* 0x000fe200078e00ff */
[----:B------:R-:W-:Y:S01]  /*4f30*/  MOV R12, 0x1000 ;  /* 0x00001000000c7802 */ /* 0x000fe20000000f00 */
[----:B------:R-:W3:Y:S01]  /*4f40*/  LDCU UR24, c[0x0][0x374] ;  /* 0x00006e80ff1877ac */ /* 0x000ee20008000800 */
[----:B------:R-:W4:Y:S01]  /*4f50*/  LDC.64 R2, c[0x0][0x888] ;  /* 0x00022200ff027b82 */ /* 0x000f220000000a00 */
[----:B------:R-:W3:Y:S01]  /*4f60*/  LDCU UR13, c[0x0][0xb0c] ;  /* 0x00016180ff0d77ac */ /* 0x000ee20008000800 */
[----:B------:R-:W3:Y:S06]  /*4f70*/  LDCU UR18, c[0x0][0xb20] ;  /* 0x00016400ff1277ac */ /* 0x000eec0008000800 */
[----:B------:R-:W2:Y:S01]  /*4f80*/  LDC.64 R4, c[0x0][0x890] ;  /* 0x00022400ff047b82 */ /* 0x000ea20000000a00 */
[----:B------:R-:W3:Y:S01]  /*4f90*/  LDCU UR4, c[0x0][0xb30] ;  /* 0x00016600ff0477ac */ /* 0x000ee20008000800 */
[----:B------:R-:W-:Y:S01]  /*4fa0*/  UMOV UR19, 0x400 ;  /* 0x0000040000137882 */ /* 0x000fe20000000000 */
[----:B------:R-:W-:-:S02]  /*4fb0*/  UISETP.GE.AND UP0, UPT, UR37, 0x1, UPT ;  /* 0x000000012500788c */ /* 0x000fc4000bf06270 */
[----:B------:R-:W-:Y:S02]  /*4fc0*/  ULEA UR19, UR54, UR19, 0x18 ;  /* 0x0000001336137291 */ /* 0x000fe4000f8ec0ff */
[----:B------:R-:W-:Y:S02]  /*4fd0*/  UP2UR UR5, UPR, URZ, 0x1 ;  /* 0x00000001ff057883 */ /* 0x000fe40008000000 */
[----:B-1----:R-:W-:Y:S02]  /*4fe0*/  UIMAD.WIDE.U32 UR10, UR25, UR20, URZ ;  /* 0x00000014190a72a5 */ /* 0x002fe4000f8e00ff */
[----:B------:R-:W-:Y:S02]  /*4ff0*/  UIADD3 UR5, UPT, UPT, UR19, 0x120, URZ ;  /* 0x0000012013057890 */ /* 0x000fe4000fffe0ff */
[----:B---3--:R-:W-:Y:S02]  /*5000*/  UIMAD.WIDE.U32 UR8, UR24, UR23, URZ ;  /* 0x00000017180872a5 */ /* 0x008fe4000f8e00ff */
[----:B------:R-:W-:-:S02]  /*5010*/  UPLOP3.LUT UP3, UPT, UPT, UPT, UPT, 0x40, 0x4 ;  /* 0x000000000004789c */ /* 0x000fc40003f6e870 */
[----:B------:R-:W-:Y:S01]  /*5020*/  UISETP.NE.AND UP4, UPT, UR37, 0x1, UPT ;  /* 0x000000012500788c */ /* 0x000fe2000bf85270 */
[----:B------:R-:W1:Y:S01]  /*5030*/  LDCU.64 UR6, c[0x0][0xb28] ;  /* 0x00016500ff0677ac */ /* 0x000e620008000a00 */
[----:B------:R-:W-:Y:S02]  /*5040*/  UISETP.NE.AND UP6, UPT, UR13, 0x1, UPT ;  /* 0x000000010d00788c */ /* 0x000fe4000bfc5270 */
[----:B------:R-:W-:Y:S02]  /*5050*/  UISETP.NE.AND UP5, UPT, UR22, 0x1, UPT ;  /* 0x000000011600788c */ /* 0x000fe4000bfa5270 */
[----:B------:R-:W-:Y:S02]  /*5060*/  UPRMT UR54, UR54, 0x654, UR5 ;  /* 0x0000065436367896 */ /* 0x000fe40008000005 */
[----:B------:R-:W-:Y:S02]  /*5070*/  USHF.R.U32.HI UR28, URZ, UR21, UR11 ;  /* 0x00000015ff1c7299 */ /* 0x000fe4000801160b */
[----:B------:R-:W-:-:S02]  /*5080*/  USHF.R.U32.HI UR27, URZ, UR18, UR9 ;  /* 0x00000012ff1b7299 */ /* 0x000fc40008011609 */
[----:B------:R-:W-:-:S11]  /*5090*/  UISETP.NE.AND UP2, UPT, UR4, 0x1, UPT ;  /* 0x000000010400788c */ /* 0x000fd6000bf45270 */
.L_x_108:
[C---:B------:R-:W-:Y:S02]  /*50a0*/  LEA R7, R14.reuse, UR19, 0x3 ;  /* 0x000000130e077c11 */ /* 0x040fe4000f8e18ff */
[----:B------:R-:W-:Y:S02]  /*50b0*/  SHF.L.U32 R0, R13, 0x1f, RZ ;  /* 0x0000001f0d007819 */ /* 0x000fe400000006ff */
[----:B------:R-:W-:Y:S02]  /*50c0*/  LEA R8, R14, UR19, 0x4 ;  /* 0x000000130e087c11 */ /* 0x000fe4000f8e20ff */
[----:B---3--:R-:W3:Y:S02]  /*50d0*/  SYNCS.PHASECHK.TRANS64.TRYWAIT P0, [R7+URZ+0x140], R0 ;  /* 0x00014000070075a7 */ /* 0x008ee400080011ff */
[----:B---3--:R-:W-:Y:S05]  /*50e0*/  @!P0 BRA `(.L_x_101) ;  /* 0x0000003000e48947 */ /* 0x008fea0003800000 */
.L_x_186:
[----:B------:R-:W1:Y:S01]  /*50f0*/  LDS.128 R8, [R8+0x1d0] ;  /* 0x0001d00008087984 */ /* 0x000e620000000c00 */
[----:B------:R-:W-:Y:S01]  /*5100*/  UISETP.GE.AND UP0, UPT, UR37, 0x1, UPT ;  /* 0x000000012500788c */ /* 0x000fe2000bf06270 */
[----:B------:R-:W-:Y:S01]  /*5110*/  @!PT LDS RZ, [RZ] ;  /* 0x00000000fffff984 */ /* 0x000fe20000000800 */
[----:B------:R-:W-:Y:S01]  /*5120*/  @!PT LDS RZ, [RZ] ;  /* 0x00000000fffff984 */ /* 0x000fe20000000800 */
[----:B------:R-:W-:Y:S01]  /*5130*/  @!PT LDS RZ, [RZ] ;  /* 0x00000000fffff984 */ /* 0x000fe20000000800 */
[----:B------:R-:W-:Y:S01]  /*5140*/  @!PT LDS RZ, [RZ] ;  /* 0x00000000fffff984 */ /* 0x000fe20000000800 */
[----:B------:R2:W-:Y:S06]  /*5150*/  MEMBAR.ALL.CTA ;  /* 0x0000000000007992 */ /* 0x0005ec0000008000 */
[----:B--2---:R-:W2:Y:S01]  /*5160*/  FENCE.VIEW.ASYNC.S ;  /* 0x00000000000073c6 */ /* 0x004ea20000000000 */
[----:B-1----:R-:W-:Y:S11]  /*5170*/  LOP3.LUT P0, RZ, R10, 0x1, RZ, 0xc0, !PT ;  /* 0x000000010aff7812 */ /* 0x002ff6000780c0ff */
[----:B------:R-:W-:Y:S02]  /*5180*/  @!UPT UIADD3 URZ, UPT, UPT, URZ, URZ, URZ ;  /* 0x000000fffffff290 */ /* 0x000fe4000fffe0ff */
[----:B--2---:R-:W-:Y:S01]  /*5190*/  VOTEU.ANY UP1, P0 ;  /* 0x0000000000ff7886 */ /* 0x004fe20000020100 */
[----:B------:R-:W-:Y:S11]  /*51a0*/  PLOP3.LUT P0, PT, PT, PT, UP1, 0x80, 0x8 ;  /* 0x000000000008781c */ /* 0x000ff60003f0f018 */
[----:B------:R-:W-:Y:S02]  /*51b0*/  @!UPT UIADD3 URZ, UPT, UPT, URZ, URZ, URZ ;  /* 0x000000fffffff290 */ /* 0x000fe4000fffe0ff */
[----:B---3--:R-:W-:Y:S02]  /*51c0*/  @P0 SHF.R.U32.HI R0, RZ, 0x10, R9 ;  /* 0x00000010ff000819 */ /* 0x008fe40000011609 */
[----:B------:R-:W-:Y:S02]  /*51d0*/  @P0 MOV R6, R8 ;  /* 0x0000000800060202 */ /* 0x000fe40000000f00 */
[----:B------:R-:W-:Y:S01]  /*51e0*/  @P0 R2UR UR4, R0 ;  /* 0x00000000000402ca */ /* 0x000fe200000e0000 */
[----:B------:R-:W-:Y:S01]  /*51f0*/  VIADD R0, R7, 0x150 ;  /* 0x0000015007007836 */ /* 0x000fe20000000000 */
[----:B------:R-:W-:Y:S02]  /*5200*/  @P0 LOP3.LUT R8, R9, 0xffff, RZ, 0xc0, !PT ;  /* 0x0000ffff09080812 */ /* 0x000fe400078ec0ff */
[----:B------:R-:W-:Y:S02]  /*5210*/  @P0 R2UR UR8, R6 ;  /* 0x00000000060802ca */ /* 0x000fe400000e0000 */
[----:B------:R-:W-:Y:S02]  /*5220*/  PRMT R0, RZ, 0x654, R0 ;  /* 0x00000654ff007816 */ /* 0x000fe40000000000 */
[----:B------:R-:W-:Y:S02]  /*5230*/  @P0 R2UR UR5, R8 ;  /* 0x00000000080502ca */ /* 0x000fe400000e0000 */
[----:B------:R1:W-:Y:S03]  /*5240*/  SYNCS.ARRIVE.TRANS64.RED.A1T0 RZ, [R0+URZ], RZ ;  /* 0x000000ff00ff79a7 */ /* 0x0003e600081004ff */
[----:B------:R-:W-:Y:S04]  /*5250*/  @UP1 UMOV UR29, UR4 ;  /* 0x00000004001d1c82 */ /* 0x000fe80008000000 */
[----:B------:R-:W-:Y:S04]  /*5260*/  @UP1 UMOV UR15, UR8 ;  /* 0x00000008000f1c82 */ /* 0x000fe80008000000 */
[----:B------:R-:W-:Y:S01]  /*5270*/  @UP1 UMOV UR14, UR5 ;  /* 0x00000005000e1c82 */ /* 0x000fe20008000000 */
[----:B------:R-:W-:Y:S05]  /*5280*/  BRA.U !UP0, `(.L_x_102) ;  /* 0x0000000108947547 */ /* 0x000fea000b800000 */
[----:B------:R-:W-:Y:S02]  /*5290*/  UIMAD.WIDE.U32 UR30, UR14, UR23, URZ ;  /* 0x000000170e1e72a5 */ /* 0x000fe4000f8e00ff */
[----:B------:R-:W-:Y:S02]  /*52a0*/  UIMAD.WIDE.U32 UR40, UR15, UR20, URZ ;  /* 0x000000140f2872a5 */ /* 0x000fe4000f8e00ff */
[----:B------:R-:W-:Y:S02]  /*52b0*/  USEL UR4, UR24, UR27, !UP5 ;  /* 0x0000001b18047287 */ /* 0x000fe4000e800000 */
[----:B------:R-:W-:Y:S02]  /*52c0*/  USHF.R.U32.HI UR32, URZ, UR18, UR31 ;  /* 0x00000012ff207299 */ /* 0x000fe4000801161f */
[----:B------:R-:W-:Y:S02]  /*52d0*/  UIMAD.WIDE.U32 UR38, UR4, UR6, URZ ;  /* 0x00000006042672a5 */ /* 0x000fe4000f8e00ff */
[----:B------:R-:W-:Y:S02]  /*52e0*/  USEL UR9, UR25, UR28, !UP6 ;  /* 0x0000001c19097287 */ /* 0x000fe4000f000000 */
[----:B------:R-:W-:Y:S02]  /*52f0*/  USEL UR8, UR14, UR32, !UP5 ;  /* 0x000000200e087287 */ /* 0x000fe4000e800000 */
[----:B------:R-:W-:Y:S02]  /*5300*/  UIMAD.WIDE.U32 UR34, UR9, UR6, URZ ;  /* 0x00000006092272a5 */ /* 0x000fe4000f8e00ff */
[----:B------:R-:W-:Y:S02]  /*5310*/  UIMAD.WIDE.U32 UR16, UR8, UR6, URZ ;  /* 0x00000006081072a5 */ /* 0x000fe4000f8e00ff */
[----:B------:R-:W-:Y:S02]  /*5320*/  @UP4 USHF.R.U32.HI UR9, URZ, UR7, UR35 ;  /* 0x00000007ff094299 */ /* 0x000fe40008011623 */
[----:B------:R-:W-:Y:S02]  /*5330*/  USHF.R.U32.HI UR17, URZ, UR7, UR17 ;  /* 0x00000007ff117299 */ /* 0x000fe40008011611 */
[----:B------:R-:W-:Y:S02]  /*5340*/  UIMAD UR10, UR37, UR9, URZ ;  /* 0x00000009250a72a4 */ /* 0x000fe4000f8e02ff */
[----:B------:R-:W-:Y:S01]  /*5350*/  USEL UR17, UR8, UR17, !UP4 ;  /* 0x0000001108117287 */ /* 0x000fe2000e000000 */
[----:B------:R-:W-:Y:S02]  /*5360*/  UMOV UR31, UR41 ;  /* 0x00000029001f7c82 */ /* 0x000fe40008000000 */
[----:B------:R-:W-:Y:S02]  /*5370*/  USHF.R.U32.HI UR30, URZ, UR21, UR31 ;  /* 0x00000015ff1e7299 */ /* 0x000fe4000801161f */
[----:B------:R-:W-:Y:S02]  /*5380*/  UIADD3 UR16, UPT, UPT, -UR17, URZ, URZ ;  /* 0x000000ff11107290 */ /* 0x000fe4000fffe1ff */
[----:B------:R-:W-:Y:S02]  /*5390*/  USEL UR5, UR15, UR30, !UP6 ;  /* 0x0000001e0f057287 */ /* 0x000fe4000f000000 */
[----:B------:R-:W-:Y:S01]  /*53a0*/  UIMAD UR16, UR37, UR16, UR8 ;  /* 0x00000010251072a4 */ /* 0x000fe2000f8e0208 */
[----:B------:R-:W-:Y:S02]  /*53b0*/  UMOV UR31, UR39 ;  /* 0x00000027001f7c82 */ /* 0x000fe40008000000 */
[----:B------:R-:W-:Y:S04]  /*53c0*/  @UP4 USHF.R.U32.HI UR4, URZ, UR7, UR31 ;  /* 0x00000007ff044299 */ /* 0x000fe8000801161f */
[----:B------:R-:W-:Y:S04]  /*53d0*/  UIMAD UR4, UR37, UR4, URZ ;  /* 0x00000004250472a4 */ /* 0x000fe8000f8e02ff */
[----:B------:R-:W-:Y:S04]  /*53e0*/  UISETP.GE.AND UP0, UPT, UR8, UR4, UPT ;  /* 0x000000040800728c */ /* 0x000fe8000bf06270 */
[----:B------:R-:W-:Y:S02]  /*53f0*/  UISETP.GE.OR UP0, UPT, UR5, UR10, UP0 ;  /* 0x0000000a0500728c */ /* 0x000fe40008706670 */
[----:B------:R-:W-:Y:S09]  /*5400*/  UIMAD.WIDE.U32 UR10, UR5, UR6, URZ ;  /* 0x00000006050a72a5 */ /* 0x000ff2000f8e00ff */
[----:B------:R-:W-:Y:S04]  /*5410*/  @!UP0 USHF.R.U32.HI UR4, URZ, UR7, UR11 ;  /* 0x00000007ff048299 */ /* 0x000fe8000801160b */
[----:B------:R-:W-:Y:S04]  /*5420*/  @!UP0 USEL UR4, UR5, UR4, !UP4 ;  /* 0x0000000405048287 */ /* 0x000fe8000e000000 */
[----:B------:R-:W-:Y:S02]  /*5430*/  @!UP0 UIMAD UR12, UR9, UR16, UR4 ;  /* 0x00000010090c82a4 */ /* 0x000fe4000f8e0204 */
[----:B------:R-:W-:Y:S02]  /*5440*/  @!UP0 UIADD3 UR16, UPT, UPT, UR17, -UR4, URZ ;  /* 0x8000000411108290 */ /* 0x000fe4000fffe0ff */
[----:B------:R-:W-:Y:S02]  /*5450*/  UIADD3 UR9, UPT, UPT, -UR5, URZ, URZ ;  /* 0x000000ff05097290 */ /* 0x000fe4000fffe1ff */
[----:B------:R-:W-:Y:S02]  /*5460*/  UIADD3 UR4, UPT, UPT, -UR8, URZ, URZ ;  /* 0x000000ff08047290 */ /* 0x000fe4000fffe1ff */
[----:B------:R-:W-:Y:S02]  /*5470*/  @!UP0 UIMAD UR8, UR16, UR37, UR5 ;  /* 0x00000025100882a4 */ /* 0x000fe4000f8e0205 */
[----:B------:R-:W-:Y:S02]  /*5480*/  UIMAD UR15, UR13, UR9, UR15 ;  /* 0x000000090d0f72a4 */ /* 0x000fe4000f8e020f */
[----:B------:R-:W-:Y:S01]  /*5490*/  UIMAD UR14, UR22, UR4, UR14 ;  /* 0x00000004160e72a4 */ /* 0x000fe2000f8e020e */
[----:B------:R-:W-:Y:S02]  /*54a0*/  @!UP0 UMOV UR5, UR12 ;  /* 0x0000000c00058c82 */ /* 0x000fe40008000000 */
[----:B------:R-:W-:Y:S02]  /*54b0*/  UIMAD UR15, UR5, UR13, UR15 ;  /* 0x0000000d050f72a4 */ /* 0x000fe4000f8e020f */
[----:B------:R-:W-:Y:S11]  /*54c0*/  UIMAD UR14, UR8, UR22, UR14 ;  /* 0x00000016080e72a4 */ /* 0x000ff6000f8e020e */
[----:B------:R-:W-:Y:S01]  /*54d0*/  @!UPT UIADD3 URZ, UPT, UPT, URZ, URZ, URZ ;  /* 0x000000fffffff290 */ /* 0x000fe2000fffe0ff */
.L_x_102:
[----:B------:R-:W2:Y:S01]  /*54e0*/  @!UP2 LDCU.128 UR8, c[0x0][0xb10] ;  /* 0x00016200ff08a7ac */ /* 0x000ea20008000c00 */
[C---:B------:R-:W-:Y:S02]  /*54f0*/  ISETP.NE.U32.AND P1, PT, R4.reuse, RZ, PT ;  /* 0x000000ff0400720c */ /* 0x040fe40003f25070 */
[----:B------:R-:W-:Y:S02]  /*5500*/  ISETP.NE.U32.AND P0, PT, R4, RZ, PT ;  /* 0x000000ff0400720c */ /* 0x000fe40003f05070 */
[C---:B------:R-:W-:Y:S02]  /*5510*/  ISETP.NE.AND.EX P1, PT, R5.reuse, RZ, PT, P1 ;  /* 0x000000ff0500720c */ /* 0x040fe40003f25310 */
[----:B------:R-:W-:Y:S01]  /*5520*/  ISETP.NE.AND.EX P0, PT, R5, RZ, PT, P0 ;  /* 0x000000ff0500720c */ /* 0x000fe20003f05300 */
[----:B------:R-:W3:Y:S01]  /*5530*/  @!UP2 LDCU UR5, c[0x0][0xb0c] ;  /* 0x00016180ff05a7ac */ /* 0x000ee20008000800 */
[----:B------:R-:W-:Y:S01]  /*5540*/  SHF.L.U32 R6, R15, 0x1f, RZ ;  /* 0x0000001f0f067819 */ /* 0x000fe200000006ff */
[----:B--2---:R-:W-:Y:S04]  /*5550*/  UIMAD.WIDE.U32 UR16, UR15, UR8, URZ ;  /* 0x000000080f1072a5 */ /* 0x004fe8000f8e00ff */
[----:B------:R-:W-:Y:S02]  /*5560*/  @!UP2 USHF.R.U32.HI UR4, URZ, UR9, UR17 ;  /* 0x00000009ff04a299 */ /* 0x000fe40008011611 */
[----:B------:R-:W-:Y:S02]  /*5570*/  UIMAD.WIDE.U32 UR16, UR14, UR11, URZ ;  /* 0x0000000b0e1072a5 */ /* 0x000fe4000f8e00ff */
[----:B---3--:R-:W-:Y:S04]  /*5580*/  @!UP2 UISETP.NE.AND UP0, UPT, UR5, 0x1, UPT ;  /* 0x000000010500a88c */ /* 0x008fe8000bf05270 */
[----:B------:R-:W-:Y:S02]  /*5590*/  @!UP2 USEL UR8, UR15, UR4, !UP0 ;  /* 0x000000040f08a287 */ /* 0x000fe4000c000000 */
[----:B------:R-:W-:Y:S01]  /*55a0*/  @!UP2 UISETP.NE.AND UP0, UPT, UR10, 0x1, UPT ;  /* 0x000000010a00a88c */ /* 0x000fe2000bf05270 */
[----:B------:R-:W2:Y:S02]  /*55b0*/  @!UP2 LDCU UR4, c[0x0][0xb20] ;  /* 0x00016400ff04a7ac */ /* 0x000ea40008000800 */
[----:B--2---:R-:W-:Y:S04]  /*55c0*/  @!UP2 USHF.R.U32.HI UR4, URZ, UR4, UR17 ;  /* 0x00000004ff04a299 */ /* 0x004fe80008011611 */
[----:B------:R-:W-:Y:S04]  /*55d0*/  @!UP2 USEL UR9, UR14, UR4, !UP0 ;  /* 0x000000040e09a287 */ /* 0x000fe8000c000000 */
[----:B------:R-:W-:Y:S02]  /*55e0*/  @!UP2 UIADD3 UR4, UPT, UPT, -UR8, UR9, URZ ;  /* 0x000000090804a290 */ /* 0x000fe4000fffe1ff */
[----:B------:R-:W-:Y:S02]  /*55f0*/  @!UP2 UIADD3 UR8, UPT, UPT, UR8, -UR9, URZ ;  /* 0x800000090808a290 */ /* 0x000fe4000fffe0ff */
[----:B------:R-:W-:Y:S02]  /*5600*/  @!UP2 UIMAD UR15, UR4, UR5, UR15 ;  /* 0x00000005040fa2a4 */ /* 0x000fe4000f8e020f */
[----:B------:R-:W-:Y:S01]  /*5610*/  @!UP2 UIMAD UR14, UR8, UR10, UR14 ;  /* 0x0000000a080ea2a4 */ /* 0x000fe2000f8e020e */
[----:B------:R-:W-:Y:S11]  /*5620*/  BRA.U UP3, `(.L_x_103) ;  /* 0x0000000103107547 */ /* 0x000ff6000b800000 */
[----:B------:R-:W-:Y:S04]  /*5630*/  MOV R7, UR26 ;  /* 0x0000001a00077c02 */ /* 0x000fe80008000f00 */
[----:B------:R-:W-:Y:S04]  /*5640*/  SHF.L.U32 R7, R7, 0x1f, RZ ;  /* 0x0000001f07077819 */ /* 0x000fe800000006ff */
[----:B------:R-:W2:Y:S02]  /*5650*/  SYNCS.PHASECHK.TRANS64.TRYWAIT P2, [UR19+0x138], R7 ;  /* 0x00013807ff0075a7 */ /* 0x000ea40008041113 */
[----:B--2---:R-:W-:Y:S05]  /*5660*/  @!P2 BRA `(.L_x_104) ;  /* 0x0000002c0098a947 */ /* 0x004fea0003800000 */
.L_x_103:
[----:B------:R-:W-:Y:S05]  /*5670*/  @!P1 BRA `(.L_x_105) ;  /* 0x00000000002c9947 */ /* 0x000fea0003800000 */
[----:B----4-:R-:W-:Y:S01]  /*5680*/  ISETP.NE.U32.AND P1, PT, R2, RZ, PT ;  /* 0x000000ff0200720c */ /* 0x010fe20003f25070 */
[----:B------:R-:W-:Y:S03]  /*5690*/  IMAD.MOV.U32 R80, RZ, RZ, 0x1 ;  /* 0x00000001ff507424 */ /* 0x000fe600078e00ff */
[----:B------:R-:W-:Y:S11]  /*56a0*/  ISETP.NE.AND.EX P1, PT, R3, RZ, PT, P1 ;  /* 0x000000ff0300720c */ /* 0x000ff60003f25310 */
[----:B------:R-:W-:Y:S02]  /*56b0*/  @!UPT UIADD3 URZ, UPT, UPT, URZ, URZ, URZ ;  /* 0x000000fffffff290 */ /* 0x000fe4000fffe0ff */
[----:B------:R-:W2:Y:S01]  /*56c0*/  @P1 LDC.64 R8, c[0x0][0x888] ;  /* 0x00022200ff081b82 */ /* 0x000ea20000000a00 */
[----:B-1----:R-:W-:Y:S04]  /*56d0*/  @P1 IMAD R0, R4, UR36, RZ ;  /* 0x0000002404001c24 */ /* 0x002fe8000f8e02ff */
[----:B--2---:R-:W-:Y:S04]  /*56e0*/  @P1 IMAD.WIDE R8, R0, 0x4, R8 ;  /* 0x0000000400081825 */ /* 0x004fe800078e0208 */
[----:B------:R-:W-:Y:S01]  /*56f0*/  HFMA2 R0, -RZ, RZ, 0, 5.9604644775390625e-08 ;  /* 0x00000001ff007431 */ /* 0x000fe200000001ff */
[----:B-----5:R2:W5:Y:S04]  /*5700*/  @P1 LDG.E R39, desc[UR52][R8.64] ;  /* 0x0000003408271981 */ /* 0x020568000c1e1900 */
[----:B------:R-:W-:Y:S01]  /*5710*/  @!P1 PRMT R80, R0, 0x7610, R80 ;  /* 0x0000761000509816 */ /* 0x000fe20000000050 */
[----:B--2---:R-:W3:Y:S06]  /*5720*/  @!P1 LDC R39, c[0x0][0x880] ;  /* 0x00022000ff279b82 */ /* 0x004eec0000000800 */
.L_x_105:
[----:B---3-5:R-:W-:Y:S01]  /*5730*/  @!P0 FSETP.EQ.AND P1, PT, R39, RZ, PT ;  /* 0x000000ff2700820b */ /* 0x028fe20003f22000 */
[----:B------:R-:W-:Y:S01]  /*5740*/  @!UPT UIADD3 URZ, UPT, UPT, URZ, URZ, URZ ;  /* 0x000000fffffff290 */ /* 0x000fe2000fffe0ff */
[----:B------:R-:W-:Y:S11]  /*5750*/  @!P0 BRA `(.L_x_106) ;  /* 0x0000000000188947 */ /* 0x000ff60003800000 */
[----:B------:R-:W-:Y:S02]  /*5760*/  LOP3.LUT P0, RZ, R80, 0xff, RZ, 0xc0, !PT ;  /* 0x000000ff50ff7812 */ /* 0x000fe4000780c0ff */
[----:B----4-:R-:W-:Y:S04]  /*5770*/  ISETP.NE.U32.AND P1, PT, R2, RZ, PT ;  /* 0x000000ff0200720c */ /* 0x010fe80003f25070 */
[----:B------:R-:W-:Y:S04]  /*5780*/  ISETP.NE.AND.EX P1, PT, R3, RZ, PT, P1 ;  /* 0x000000ff0300720c */ /* 0x000fe80003f25310 */
[----:B------:R-:W-:Y:S03]  /*5790*/  PLOP3.LUT P1, PT, P1, PT, PT, 0x8, 0x80 ;  /* 0x000000000080781c */ /* 0x000fe60000f2e170 */
[----:B------:R-:W-:Y:S11]  /*57a0*/  @P0 FSETP.EQ.AND P1, PT, R39, RZ, PT ;  /* 0x000000ff2700020b */ /* 0x000ff60003f22000 */
[----:B------:R-:W-:Y:S02]  /*57b0*/  @!UPT UIADD3 URZ, UPT, UPT, URZ, URZ, URZ ;  /* 0x000000fffffff290 */ /* 0x000fe4000fffe0ff */
.L_x_106:
[----:B------:R-:W2:Y:S01]  /*57c0*/  SYNCS.PHASECHK.TRANS64.TRYWAIT P0, [UR19+0x128], R6 ;  /* 0x00012806ff0075a7 */ /* 0x000ea20008001113 */
[----:B------:R-:W-:Y:S02]  /*57d0*/  ELECT P2, URZ, PT ;  /* 0x0000000000ff782f */ /* 0x000fe40003840000 */
[----:B------:R-:W-:Y:S01]  /*57e0*/  IADD3 R14, PT, PT, R14, 0x1, RZ ;  /* 0x000000010e0e7810 */ /* 0x000fe20007ffe0ff */
[----:B--2---:R-:W-:Y:S10]  /*57f0*/  @!P0 BRA `(.L_x_107) ;  /* 0x0000002c004c8947 */ /* 0x004ff40003800000 */
.L_x_189:
[----:B------:R-:W-:Y:S01]  /*5800*/  PLOP3.LUT P1, PT, P1, P2, PT, 0xf2, 0x2f ;  /* 0x00000000002f781c */ /* 0x000fe20000f25e72 */
[----:B------:R-:W-:Y:S01]  /*5810*/  UMOV UR16, 0x0 ;  /* 0x0000000000107882 */ /* 0x000fe20000000000 */
[----:B------:R-:W-:Y:S01]  /*5820*/  UMOV UR17, 0x10000000 ;  /* 0x1000000000117882 */ /* 0x000fe20000000000 */
[----:B------:R-:W-:Y:S01]  /*5830*/  UMOV UR12, UR36 ;  /* 0x00000024000c7c82 */ /* 0x000fe20008000000 */
[----:B------:R-:W-:Y:S01]  /*5840*/  LOP3.LUT R15, R15, 0x1, RZ, 0x3c, !PT ;  /* 0x000000010f0f7812 */ /* 0x000fe200078e3cff */
[----:B------:R-:W-:Y:S01]  /*5850*/  UPLOP3.LUT UP3, UPT, UPT, UPT, UPT, 0x80, 0x8 ;  /* 0x000000000008789c */ /* 0x000fe20003f6f070 */
[----:B------:R-:W-:Y:S07]  /*5860*/  UMOV UR36, UR29 ;  /* 0x0000001d00247c82 */ /* 0x000fee0008000000 */
[----:B-1----:R-:W-:Y:S01]  /*5870*/  @!P1 IADD3 R6, P0, PT, R16, 0x580, RZ ;  /* 0x0000058010069810 */ /* 0x002fe20007f1e0ff */
[----:B------:R-:W-:Y:S03]  /*5880*/  VOTEU.ALL UP0, P1 ;  /* 0x0000000000ff7886 */ /* 0x000fe60000800000 */
[----:B------:R-:W-:Y:S01]  /*5890*/  @!P1 R2UR UR5, R6 ;  /* 0x00000000060592ca */ /* 0x000fe200000e0000 */
[----:B------:R-:W-:Y:S01]  /*58a0*/  @!P1 IMAD.X R0, RZ, RZ, R17, P0 ;  /* 0x000000ffff009224 */ /* 0x000fe200000e0611 */
[----:B------:R-:W-:Y:S01]  /*58b0*/  @!UP0 USHF.L.U32 UR10, UR51, 0x6, URZ ;  /* 0x00000006330a8899 */ /* 0x000fe200080006ff */
[----:B------:R-:W-:Y:S01]  /*58c0*/  ISETP.NE.AND P0, PT, R14, 0x2, PT ;  /* 0x000000020e00780c */ /* 0x000fe20003f05270 */
[----:B------:R-:W-:Y:S02]  /*58d0*/  @!UP0 USHF.L.U32 UR11, UR50, 0x6, URZ ;  /* 0x00000006320b8899 */ /* 0x000fe400080006ff */
[----:B------:R-:W-:Y:S01]  /*58e0*/  @!P1 R2UR UR4, R0 ;  /* 0x00000000000492ca */ /* 0x000fe200000e0000 */
[----:B------:R-:W-:Y:S01]  /*58f0*/  @!UP0 UIADD3 UR8, UPT, UPT, UR19, 0x200, URZ ;  /* 0x0000020013088890 */ /* 0x000fe2000fffe0ff */
[----:B------:R-:W-:Y:S01]  /*5900*/  SEL R0, RZ, 0x1, P0 ;  /* 0x00000001ff007807 */ /* 0x000fe20000000000 */
[----:B------:R-:W-:Y:S01]  /*5910*/  @!UP0 UIADD3 UR9, UPT, UPT, UR19, 0x120, URZ ;  /* 0x0000012013098890 */ /* 0x000fe2000fffe0ff */
[----:B------:R-:W-:Y:S01]  /*5920*/  SEL R14, R14, RZ, P0 ;  /* 0x000000ff0e0e7207 */ /* 0x000fe20000000000 */
[----:B------:R-:W-:Y:S01]  /*5930*/  VOTEU.ALL UP0, P1 ;  /* 0x0000000000ff7886 */ /* 0x000fe20000800000 */
[----:B------:R-:W-:Y:S01]  /*5940*/  LOP3.LUT R13, R13, R0, RZ, 0x3c, !PT ;  /* 0x000000000d0d7212 */ /* 0x000fe200078e3cff */
[----:B------:R-:W-:Y:S01]  /*5950*/  IMAD.U32 R6, RZ, RZ, UR5 ;  /* 0x00000005ff067e24 */ /* 0x000fe2000f8e00ff */
[----:B------:R-:W-:Y:S02]  /*5960*/  UIADD3 UR51, UPT, UPT, UR14, UR48, URZ ;  /* 0x000000300e337290 */ /* 0x000fe4000fffe0ff */
[----:B------:R-:W-:Y:S03]  /*5970*/  UIADD3 UR50, UPT, UPT, UR15, UR49, URZ ;  /* 0x000000310f327290 */ /* 0x000fe6000fffe0ff */
[----:B------:R-:W-:Y:S01]  /*5980*/  IMAD.U32 R7, RZ, RZ, UR4 ;  /* 0x00000004ff077e24 */ /* 0x000fe2000f8e00ff */
[----:B------:R-:W-:Y:S04]  /*5990*/  @!P1 R2UR UR4, R6 ;  /* 0x00000000060492ca */ /* 0x000fe800000e0000 */
[----:B------:R-:W-:Y:S11]  /*59a0*/  @!P1 R2UR UR5, R7 ;  /* 0x00000000070592ca */ /* 0x000ff600000e0000 */
[----:B------:R-:W-:Y:S02]  /*59b0*/  @!UPT UIADD3 URZ, UPT, UPT, URZ, URZ, URZ ;  /* 0x000000fffffff290 */ /* 0x000fe4000fffe0ff */
[----:B------:R3:W-:Y:S01]  /*59c0*/  @!UP0 UTMALDG.3D [UR8], [UR4], desc[UR16] ;  /* 0x00001008040085b4 */ /* 0x0007e20008011000 */
[----:B------:R3:W-:Y:S01]  /*59d0*/  @!P1 SYNCS.ARRIVE.TRANS64.RED.A0TR RZ, [UR19+0x120], R12 ;  /* 0x0001200cffff99a7 */ /* 0x0007e20008300413 */
[----:B------:R-:W-:Y:S01]  /*59e0*/  SYNCS.ARRIVE.TRANS64.RED.A1T0 RZ, [UR54], RZ ;  /* 0x000000ffffff79a7 */ /* 0x000fe20008100436 */
[----:B------:R-:W-:Y:S05]  /*59f0*/  BRA.U UP1, `(.L_x_108) ;  /* 0xfffffff501a87547 */ /* 0x000fea000b83ffff */
[----:B------:R-:W-:Y:S07]  /*5a00*/  MOV R0, UR19 ;  /* 0x0000001300007c02 */ /* 0x000fee0008000f00 */
.L_x_109:
[----:B-1--4-:R-:W-:-:S04]  /*5a10*/  SHF.L.U32 R2, R15, 0x1f, RZ ;  /* 0x0000001f0f027819 */ /* 0x012fc800000006ff */
[----:B------:R1:W2:Y:S03]  /*5a20*/  SYNCS.PHASECHK.TRANS64.TRYWAIT P0, [R0+URZ+0x128], R2 ;  /* 0x00012802000075a7 */ /* 0x0002a600080011ff */
[----:B--2---:R-:W-:Y:S05]  /*5a30*/  @!P0 NANOSLEEP.SYNCS 0x989680 ;  /* 0x009896800000895d */ /* 0x004fea0003900000 */
[----:B------:R-:W2:Y:S02]  /*5a40*/  @!P0 SYNCS.PHASECHK.TRANS64 P0, [R0+URZ+0x128], R2 ;  /* 0x00012802000085a7 */ /* 0x000ea400080010ff */
[----:B--23--:R-:W-:Y:S05]  /*5a50*/  @P0 EXIT ;  /* 0x000000000000094d */ /* 0x00cfea0003800000 */
[----:B------:R-:W-:Y:S05]  /*5a60*/  BRA `(.L_x_109) ;  /* 0xfffffffc00e87947 */ /* 0x000fea000383ffff */
.L_x_100:
[----:B------:R-:W-:-:S06]  /*5a70*/  UISETP.GE.AND UP0, UPT, UR11, 0x4, UPT ;  /* 0x000000040b00788c */ /* 0x000fcc000bf06270 */
[----:B------:R-:W-:-:S13]  /*5a80*/  PLOP3.LUT P0, PT, PT, PT, UP0, 0x80, 0x8 ;  /* 0x000000000008781c */ /* 0x000fda0003f0f008 */
[----:B------:R-:W-:Y:S05]  /*5a90*/  @!P0 EXIT ;  /* 0x000000000000894d */ /* 0x000fea0003800000 */
[----:B------:R-:W-:Y:S01]  /*5aa0*/  BAR.SYNC.DEFER_BLOCKING 0x6, 0xa0 ;  /* 0x0182800000007b1d */ /* 0x000fe20000010000 */
[----:B------:R-:W-:Y:S01]  /*5ab0*/  IMAD.SHL.U32 R4, R69, 0x40, RZ ;  /* 0x0000004045047824 */ /* 0x000fe200078e00ff */
[----:B------:R-:W-:Y:S01]  /*5ac0*/  SHF.R.U32.HI R5, RZ, 0x1, R69 ;  /* 0x00000001ff057819 */ /* 0x000fe20000011645 */
[----:B------:R-:W-:Y:S01]  /*5ad0*/  IMAD.SHL.U32 R3, R81, 0x800, RZ ;  /* 0x0000080051037824 */ /* 0x000fe200078e00ff */
[----:B------:R-:W-:Y:S01]  /*5ae0*/  CS2R R84, SRZ ;  /* 0x0000000000547805 */ /* 0x000fe2000001ff00 */
[C---:B------:R-:W-:Y:S01]  /*5af0*/  IMAD.U32 R37, R69.reuse, 0x10000, RZ ;  /* 0x0001000045257824 */ /* 0x040fe200078e00ff */
[----:B------:R-:W-:Y:S01]  /*5b00*/  UMOV UR57, 0x400 ;  /* 0x0000040000397882 */ /* 0x000fe20000000000 */
[C---:B------:R-:W-:Y:S01]  /*5b10*/  LOP3.LUT R2, R4.reuse, 0x180, RZ, 0xc0, !PT ;  /* 0x0000018004027812 */ /* 0x040fe200078ec0ff */
[----:B------:R-:W-:Y:S01]  /*5b20*/  ULEA UR57, UR54, UR57, 0x18 ;  /* 0x0000003936397291 */ /* 0x000fe2000f8ec0ff */
[----:B------:R-:W-:Y:S01]  /*5b30*/  LOP3.LUT R4, R4, 0x640, RZ, 0xc0, !PT ;  /* 0x0000064004047812 */ /* 0x000fe200078ec0ff */
[----:B------:R-:W1:Y:S01]  /*5b40*/  LDC.64 R70, c[0x0][0x888] ;  /* 0x00022200ff467b82 */ /* 0x000e620000000a00 */
[----:B------:R-:W-:Y:S01]  /*5b50*/  LOP3.LUT R5, R2, 0x20, R5, 0xf8, !PT ;  /* 0x0000002002057812 */ /* 0x000fe200078ef805 */
[----:B------:R-:W-:Y:S01]  /*5b60*/  IMAD.SHL.U32 R2, R69, 0x8, RZ ;  /* 0x0000000845027824 */ /* 0x000fe200078e00ff */
[----:B------:R-:W-:Y:S01]  /*5b70*/  LOP3.LUT R3, R4, 0x800, R3, 0xf8, !PT ;  /* 0x0000080004037812 */ /* 0x000fe200078ef803 */
[----:B------:R-:W-:Y:S01]  /*5b80*/  UIADD3 UR4, UPT, UPT, UR57, 0x1200, URZ ;  /* 0x0000120039047890 */ /* 0x000fe2000fffe0ff */
[----:B------:R-:W-:Y:S01]  /*5b90*/  IMAD.MOV.U32 R36, RZ, RZ, RZ ;  /* 0x000000ffff247224 */ /* 0x000fe200078e00ff */
[----:B------:R-:W2:Y:S01]  /*5ba0*/  LDCU UR59, c[0x0][0x370] ;  /* 0x00006e00ff3b77ac */ /* 0x000ea20008000800 */
[----:B------:R-:W-:Y:S01]  /*5bb0*/  LOP3.LUT R2, R5, 0x30, R2, 0x78, !PT ;  /* 0x0000003005027812 */ /* 0x000fe200078e7802 */
[----:B------:R-:W3:Y:S01]  /*5bc0*/  LDC.64 R76, c[0x0][0x890] ;  /* 0x00022400ff4c7b82 */ /* 0x000ee20000000a00 */
[----:B------:R-:W-:Y:S01]  /*5bd0*/  IMAD.MOV.U32 R86, RZ, RZ, RZ ;  /* 0x000000ffff567224 */ /* 0x000fe200078e00ff */
[----:B------:R-:W4:Y:S01]  /*5be0*/  LDCU.64 UR62, c[0x0][0x348] ;  /* 0x00006900ff3e77ac */ /* 0x000f220008000a00 */
[----:B------:R-:W-:Y:S01]  /*5bf0*/  LOP3.LUT R79, R3, R2, RZ, 0xfc, !PT ;  /* 0x00000002034f7212 */ /* 0x000fe200078efcff */
[----:B------:R-:W-:Y:S01]  /*5c00*/  IMAD.SHL.U32 R3, R81, 0x200000, RZ ;  /* 0x0020000051037824 */ /* 0x000fe200078e00ff */
[----:B------:R-:W2:Y:S01]  /*5c10*/  LDS R0, [UR57+0x1f0] ;  /* 0x0001f039ff007984 */ /* 0x000ea20008000800 */
[----:B------:R-:W-:-:S02]  /*5c20*/  IMAD.SHL.U32 R2, R69, 0x10, RZ ;  /* 0x0000001045027824 */ /* 0x000fc400078e00ff */
[----:B------:R-:W1:Y:S01]  /*5c30*/  LDC.64 R74, c[0x0][0x8b0] ;  /* 0x00022c00ff4a7b82 */ /* 0x000e620000000a00 */
[----:B------:R-:W-:Y:S01]  /*5c40*/  LOP3.LUT R3, R3, 0x200000, RZ, 0xc0, !PT ;  /* 0x0020000003037812 */ /* 0x000fe200078ec0ff */
[----:B------:R-:W-:Y:S01]  /*5c50*/  VIADD R78, R79, UR57 ;  /* 0x000000394f4e7c36 */ /* 0x000fe20008000000 */
[----:B------:R-:W1:Y:S01]  /*5c60*/  LDCU UR41, c[0x0][0xb0c] ;  /* 0x00016180ff2977ac */ /* 0x000e620008000800 */
[----:B------:R-:W-:Y:S01]  /*5c70*/  LOP3.LUT R2, R2, 0x20, RZ, 0xc0, !PT ;  /* 0x0000002002027812 */ /* 0x000fe200078ec0ff */
[----:B------:R-:W-:Y:S01]  /*5c80*/  IMAD.MOV.U32 R83, RZ, RZ, RZ ;  /* 0x000000ffff537224 */ /* 0x000fe200078e00ff */
[----:B------:R-:W-:Y:S01]  /*5c90*/  LOP3.LUT R37, R3, 0x400000, R37, 0xf8, !PT ;  /* 0x0040000003257812 */ /* 0x000fe200078ef825 */
[----:B------:R-:W-:Y:S01]  /*5ca0*/  IMAD.U32 R87, RZ, RZ, UR4 ;  /* 0x00000004ff577e24 */ /* 0x000fe2000f8e00ff */
[----:B------:R-:W1:Y:S01]  /*5cb0*/  LDC.64 R72, c[0x0][0x8a8] ;  /* 0x00022a00ff487b82 */ /* 0x000e620000000a00 */
[----:B------:R-:W-:Y:S01]  /*5cc0*/  IADD3 R78, PT, PT, -R2, 0x200, R78 ;  /* 0x00000200024e7810 */ /* 0x000fe20007ffe14e */
[----:B------:R-:W1:Y:S01]  /*5cd0*/  LDCU UR55, c[0x0][0xb20] ;  /* 0x00016400ff3777ac */ /* 0x000e620008000800 */
[----:B------:R-:W1:Y:S01]  /*5ce0*/  LDCU UR40, c[0x0][0xb30] ;  /* 0x00016600ff2877ac */ /* 0x000e620008000800 */
[----:B------:R-:W1:Y:S01]  /*5cf0*/  LDCU.64 UR38, c[0x0][0xb28] ;  /* 0x00016500ff2677ac */ /* 0x000e620008000a00 */
[----:B------:R-:W1:Y:S01]  /*5d00*/  LDCU.128 UR44, c[0x0][0xb10] ;  /* 0x00016200ff2c77ac */ /* 0x000e620008000c00 */
[----:B------:R-:W1:Y:S01]  /*5d10*/  LDCU UR58, c[0x0][0x374] ;  /* 0x00006e80ff3a77ac */ /* 0x000e620008000800 */
[----:B------:R-:W-:Y:S01]  /*5d20*/  UIADD3 UR56, UPT, UPT, UR57, 0x200, URZ ;  /* 0x0000020039387890 */ /* 0x000fe2000fffe0ff */
[----:B--2-4-:R-:W-:-:S11]  /*5d30*/  IMAD.IADD R37, R0, 0x1, R37 ;  /* 0x0000000100257824 */ /* 0x014fd600078e0225 */
.L_x_127:
[----:B------:R-:W-:Y:S02]  /*5d40*/  LEA R3, R83, UR57, 0x3 ;  /* 0x0000003953037c11 */ /* 0x000fe4000f8e18ff */
[----:B------:R-:W-:Y:S02]  /*5d50*/  SHF.L.U32 R0, R85, 0x1f, RZ ;  /* 0x0000001f55007819 */ /* 0x000fe400000006ff */
[----:B-1----:R-:W-:Y:S02]  /*5d60*/  LEA R4, R83, UR57, 0x4 ;  /* 0x0000003953047c11 */ /* 0x002fe4000f8e20ff */
[----:B--2---:R-:W2:Y:S02]  /*5d70*/  SYNCS.PHASECHK.TRANS64.TRYWAIT P0, [R3+URZ+0x140], R0 ;  /* 0x00014000030075a7 */ /* 0x004ea400080011ff */
[----:B--2---:R-:W-:Y:S05]  /*5d80*/  @!P0 BRA `(.L_x_110) ;  /* 0x0000002800008947 */ /* 0x004fea0003800000 */
.L_x_190:
[----:B------:R-:W4:Y:S01]  /*5d90*/  LDS.128 R4, [R4+0x1d0] ;  /* 0x0001d00004047984 */ /* 0x000f220000000c00 */
[----:B------:R-:W-:Y:S01]  /*5da0*/  UISETP.GE.AND UP0, UPT, UR37, 0x1, UPT ;  /* 0x000000012500788c */ /* 0x000fe2000bf06270 */
[----:B------:R-:W-:Y:S01]  /*5db0*/  @!PT LDS RZ, [RZ] ;  /* 0x00000000fffff984 */ /* 0x000fe20000000800 */
[----:B------:R-:W-:Y:S01]  /*5dc0*/  @!PT LDS RZ, [RZ] ;  /* 0x00000000fffff984 */ /* 0x000fe20000000800 */
[----:B------:R-:W-:Y:S01]  /*5dd0*/  @!PT LDS RZ, [RZ] ;  /* 0x00000000fffff984 */ /* 0x000fe20000000800 */
[----:B------:R-:W-:Y:S01]  /*5de0*/  @!PT LDS RZ, [RZ] ;  /* 0x00000000fffff984 */ /* 0x000fe20000000800 */
[----:B------:R1:W-:Y:S06]  /*5df0*/  MEMBAR.ALL.CTA ;  /* 0x0000000000007992 */ /* 0x0003ec0000008000 */
[----:B-1----:R-:W1:Y:S01]  /*5e00*/  FENCE.VIEW.ASYNC.S ;  /* 0x00000000000073c6 */ /* 0x002e620000000000 */
[----:B----4-:R-:W-:Y:S11]  /*5e10*/  LOP3.LUT P0, RZ, R6, 0x1, RZ, 0xc0, !PT ;  /* 0x0000000106ff7812 */ /* 0x010ff6000780c0ff */
[----:B------:R-:W-:Y:S02]  /*5e20*/  @!UPT UIADD3 URZ, UPT, UPT, URZ, URZ, URZ ;  /* 0x000000fffffff290 */ /* 0x000fe4000fffe0ff */
[----:B-1----:R-:W-:Y:S01]  /*5e30*/  VOTEU.ANY UP1, P0 ;  /* 0x0000000000ff7886 */ /* 0x002fe20000020100 */
[----:B------:R-:W-:Y:S01]  /*5e40*/  PLOP3.LUT P0, PT, PT, PT, UP1, 0x80, 0x8 ;  /* 0x000000000008781c */ /* 0x000fe20003f0f018 */
[----:B------:R-:W-:Y:S11]  /*5e50*/  UP2UR UR61, UPR, URZ, 0x2 ;  /* 0x00000002ff3d7883 */ /* 0x000ff60008000000 */
[----:B------:R-:W-:Y:S01]  /*5e60*/  @!UPT UIADD3 URZ, UPT, UPT, URZ, URZ, URZ ;  /* 0x000000fffffff290 */ /* 0x000fe2000fffe0ff */
[----:B--2---:R-:W-:Y:S02]  /*5e70*/  @P0 SHF.R.U32.HI R0, RZ, 0x10, R5 ;  /* 0x00000010ff000819 */ /* 0x004fe40000011605 */
        /* <DEDUP_REMOVED lines=13> */
[----:B------:R-:W-:Y:S02]  /*5f50*/  UISETP.NE.AND UP0, UPT, UR46, 0x1, UPT ;  /* 0x000000012e00788c */ /* 0x000fe4000bf05270 */
[----:B------:R-:W-:Y:S02]  /*5f60*/  USHF.R.U32.HI UR15, URZ, UR55, UR15 ;  /* 0x00000037ff0f7299 */ /* 0x000fe4000801160f */
[----:B------:R-:W-:Y:S02]  /*5f70*/  UIMAD.WIDE.U32 UR18, UR59, UR44, URZ ;  /* 0x0000002c3b1272a5 */ /* 0x000fe4000f8e00ff */
[----:B------:R-:W-:Y:S02]  /*5f80*/  UIMAD.WIDE.U32 UR20, UR42, UR47, URZ ;  /* 0x0000002f2a1472a5 */ /* 0x000fe4000f8e00ff */
[----:B------:R-:W-:Y:S02]  /*5f90*/  USEL UR4, UR58, UR15, !UP0 ;  /* 0x0000000f3a047287 */ /* 0x000fe4000c000000 */
[----:B------:R-:W-:Y:S02]  /*5fa0*/  UISETP.NE.AND UP2, UPT, UR37, 0x1, UPT ;  /* 0x000000012500788c */ /* 0x000fe4000bf45270 */
[----:B------:R-:W-:Y:S02]  /*5fb0*/  USHF.R.U32.HI UR14, URZ, UR45, UR19 ;  /* 0x0000002dff0e7299 */ /* 0x000fe40008011613 */
[----:B------:R-:W-:Y:S02]  /*5fc0*/  USHF.R.U32.HI UR15, URZ, UR55, UR21 ;  /* 0x00000037ff0f7299 */ /* 0x000fe40008011615 */
[----:B------:R-:W-:Y:S02]  /*5fd0*/  UIMAD.WIDE.U32 UR18, UR4, UR38, URZ ;  /* 0x00000026041272a5 */ /* 0x000fe4000f8e00ff */
[----:B------:R-:W-:Y:S02]  /*5fe0*/  UISETP.NE.AND UP1, UPT, UR41, 0x1, UPT ;  /* 0x000000012900788c */ /* 0x000fe4000bf25270 */
[----:B------:R-:W-:Y:S02]  /*5ff0*/  UIMAD.WIDE.U32 UR16, UR43, UR44, URZ ;  /* 0x0000002c2b1072a5 */ /* 0x000fe4000f8e00ff */
[----:B------:R-:W-:Y:S02]  /*6000*/  USEL UR8, UR42, UR15, !UP0 ;  /* 0x0000000f2a087287 */ /* 0x000fe4000c000000 */
[----:B------:R-:W-:Y:S02]  /*6010*/  USEL UR9, UR59, UR14, !UP1 ;  /* 0x0000000e3b097287 */ /* 0x000fe4000c800000 */
[----:B------:R-:W-:Y:S02]  /*6020*/  USHF.R.U32.HI UR14, URZ, UR45, UR17 ;  /* 0x0000002dff0e7299 */ /* 0x000fe40008011611 */
[----:B------:R-:W-:Y:S02]  /*6030*/  UIMAD.WIDE.U32 UR16, UR9, UR38, URZ ;  /* 0x00000026091072a5 */ /* 0x000fe4000f8e00ff */
[----:B------:R-:W-:Y:S02]  /*6040*/  USEL UR5, UR43, UR14, !UP1 ;  /* 0x0000000e2b057287 */ /* 0x000fe4000c800000 */
[----:B------:R-:W-:Y:S02]  /*6050*/  @UP2 USHF.R.U32.HI UR9, URZ, UR39, UR17 ;  /* 0x00000027ff092299 */ /* 0x000fe40008011611 */
[----:B------:R-:W-:Y:S02]  /*6060*/  UIMAD.WIDE.U32 UR12, UR8, UR38, URZ ;  /* 0x00000026080c72a5 */ /* 0x000fe4000f8e00ff */
[----:B------:R-:W-:Y:S02]  /*6070*/  UIMAD UR6, UR37, UR9, URZ ;  /* 0x00000009250672a4 */ /* 0x000fe4000f8e02ff */
[----:B------:R-:W-:Y:S01]  /*6080*/  USHF.R.U32.HI UR11, URZ, UR39, UR13 ;  /* 0x00000027ff0b7299 */ /* 0x000fe2000801160d */
[----:B------:R-:W-:Y:S02]  /*6090*/  UMOV UR15, UR19 ;  /* 0x00000013000f7c82 */ /* 0x000fe40008000000 */
[----:B------:R-:W-:Y:S02]  /*60a0*/  @UP2 USHF.R.U32.HI UR4, URZ, UR39, UR15 ;  /* 0x00000027ff042299 */ /* 0x000fe4000801160f */
[----:B------:R-:W-:Y:S02]  /*60b0*/  USEL UR12, UR8, UR11, !UP2 ;  /* 0x0000000b080c7287 */ /* 0x000fe4000d000000 */
[----:B------:R-:W-:Y:S02]  /*60c0*/  UIMAD UR4, UR37, UR4, URZ ;  /* 0x00000004250472a4 */ /* 0x000fe4000f8e02ff */
[----:B------:R-:W-:Y:S02]  /*60d0*/  UIADD3 UR11, UPT, UPT, -UR12, URZ, URZ ;  /* 0x000000ff0c0b7290 */ /* 0x000fe4000fffe1ff */
[----:B------:R-:W-:Y:S02]  /*60e0*/  UISETP.GE.AND UP0, UPT, UR8, UR4, UPT ;  /* 0x000000040800728c */ /* 0x000fe4000bf06270 */
[----:B------:R-:W-:Y:S02]  /*60f0*/  UIMAD UR11, UR37, UR11, UR8 ;  /* 0x0000000b250b72a4 */ /* 0x000fe4000f8e0208 */
[----:B------:R-:W-:Y:S02]  /*6100*/  UISETP.GE.OR UP0, UPT, UR5, UR6, UP0 ;  /* 0x000000060500728c */ /* 0x000fe40008706670 */
[----:B------:R-:W-:Y:S02]  /*6110*/  UIMAD.WIDE.U32 UR6, UR5, UR38, URZ ;  /* 0x00000026050672a5 */ /* 0x000fe4000f8e00ff */
[----:B------:R-:W-:Y:S04]  /*6120*/  UIADD3 UR6, UPT, UPT, -UR8, URZ, URZ ;  /* 0x000000ff08067290 */ /* 0x000fe8000fffe1ff */
[----:B------:R-:W-:Y:S03]  /*6130*/  UIMAD UR42, UR46, UR6, UR42 ;  /* 0x000000062e2a72a4 */ /* 0x000fe6000f8e022a */
[----:B------:R-:W-:Y:S02]  /*6140*/  @!UP0 USHF.R.U32.HI UR4, URZ, UR39, UR7 ;  /* 0x00000027ff048299 */ /* 0x000fe40008011607 */
[----:B------:R-:W-:Y:S02]  /*6150*/  UIADD3 UR7, UPT, UPT, -UR5, URZ, URZ ;  /* 0x000000ff05077290 */ /* 0x000fe4000fffe1ff */
[----:B------:R-:W-:Y:S02]  /*6160*/  @!UP0 USEL UR4, UR5, UR4, !UP2 ;  /* 0x0000000405048287 */ /* 0x000fe4000d000000 */
[----:B------:R-:W-:Y:S02]  /*6170*/  UIMAD UR43, UR41, UR7, UR43 ;  /* 0x00000007292b72a4 */ /* 0x000fe4000f8e022b */
[----:B------:R-:W-:Y:S02]  /*6180*/  @!UP0 UIMAD UR10, UR9, UR11, UR4 ;  /* 0x0000000b090a82a4 */ /* 0x000fe4000f8e0204 */
[----:B------:R-:W-:Y:S04]  /*6190*/  @!UP0 UIADD3 UR11, UPT, UPT, UR12, -UR4, URZ ;  /* 0x800000040c0b8290 */ /* 0x000fe8000fffe0ff */
[----:B------:R-:W-:Y:S03]  /*61a0*/  @!UP0 UIMAD UR8, UR11, UR37, UR5 ;  /* 0x000000250b0882a4 */ /* 0x000fe6000f8e0205 */
[----:B------:R-:W-:Y:S02]  /*61b0*/  @!UP0 UMOV UR5, UR10 ;  /* 0x0000000a00058c82 */ /* 0x000fe40008000000 */
[----:B------:R-:W-:Y:S02]  /*61c0*/  UIMAD UR43, UR5, UR41, UR43 ;  /* 0x00000029052b72a4 */ /* 0x000fe4000f8e022b */
[----:B------:R-:W-:Y:S11]  /*61d0*/  UIMAD UR42, UR8, UR46, UR42 ;  /* 0x0000002e082a72a4 */ /* 0x000ff6000f8e022a */
[----:B------:R-:W-:Y:S01]  /*61e0*/  @!UPT UIADD3 URZ, UPT, UPT, URZ, URZ, URZ ;  /* 0x000000fffffff290 */ /* 0x000fe2000fffe0ff */
.L_x_111:
[----:B------:R-:W-:Y:S01]  /*61f0*/  UISETP.NE.AND UP0, UPT, UR40, 0x1, UPT ;  /* 0x000000012800788c */ /* 0x000fe2000bf05270 */
[----:B------:R-:W-:Y:S10]  /*6200*/  IADD3 R83, PT, PT, R83, 0x1, RZ ;  /* 0x0000000153537810 */ /* 0x000ff40007ffe0ff */
[----:B------:R-:W2:Y:S01]  /*6210*/  @!UP0 LDCU.128 UR8, c[0x0][0xb10] ;  /* 0x00016200ff0887ac */ /* 0x000ea20008000c00 */
[----:B------:R-:W4:Y:S01]  /*6220*/  @!UP0 LDCU UR5, c[0x0][0xb0c] ;  /* 0x00016180ff0587ac */ /* 0x000f220008000800 */
[----:B------:R-:W3:Y:S01]  /*6230*/  @!UP0 LDCU UR4, c[0x0][0xb20] ;  /* 0x00016400ff0487ac */ /* 0x000ee20008000800 */
[----:B--2---:R-:W-:Y:S02]  /*6240*/  UIMAD.WIDE.U32 UR6, UR43, UR8, URZ ;  /* 0x000000082b0672a5 */ /* 0x004fe4000f8e00ff */
[----:B------:R-:W-:Y:S02]  /*6250*/  UIMAD.WIDE.U32 UR12, UR42, UR11, URZ ;  /* 0x0000000b2a0c72a5 */ /* 0x000fe4000f8e00ff */
[----:B------:R-:W-:Y:S02]  /*6260*/  @!UP0 UISETP.NE.AND UP1, UPT, UR10, 0x1, UPT ;  /* 0x000000010a00888c */ /* 0x000fe4000bf25270 */
[----:B------:R-:W-:Y:S02]  /*6270*/  @!UP0 USHF.R.U32.HI UR7, URZ, UR9, UR7 ;  /* 0x00000009ff078299 */ /* 0x000fe40008011607 */
[----:B----4-:R-:W-:Y:S02]  /*6280*/  @!UP0 UISETP.NE.AND UP2, UPT, UR5, 0x1, UPT ;  /* 0x000000010500888c */ /* 0x010fe4000bf45270 */
[----:B---3--:R-:W-:Y:S02]  /*6290*/  @!UP0 USHF.R.U32.HI UR4, URZ, UR4, UR13 ;  /* 0x00000004ff048299 */ /* 0x008fe4000801160d */
[----:B------:R-:W-:Y:S02]  /*62a0*/  @!UP0 USEL UR7, UR43, UR7, !UP2 ;  /* 0x000000072b078287 */ /* 0x000fe4000d000000 */
[----:B------:R-:W-:Y:S04]  /*62b0*/  @!UP0 USEL UR6, UR42, UR4, !UP1 ;  /* 0x000000042a068287 */ /* 0x000fe8000c800000 */
[----:B------:R-:W-:Y:S02]  /*62c0*/  @!UP0 UIADD3 UR4, UPT, UPT, -UR7, UR6, URZ ;  /* 0x0000000607048290 */ /* 0x000fe4000fffe1ff */
[----:B------:R-:W-:Y:S02]  /*62d0*/  @!UP0 UIADD3 UR6, UPT, UPT, UR7, -UR6, URZ ;  /* 0x8000000607068290 */ /* 0x000fe4000fffe0ff */
[----:B------:R-:W-:Y:S02]  /*62e0*/  @!UP0 UIMAD UR43, UR4, UR5, UR43 ;  /* 0x00000005042b82a4 */ /* 0x000fe4000f8e022b */
[----:B------:R-:W-:Y:S02]  /*62f0*/  @!UP0 UIMAD UR42, UR6, UR10, UR42 ;  /* 0x0000000a062a82a4 */ /* 0x000fe4000f8e022a */
[----:B------:R-:W-:Y:S09]  /*6300*/  ULOP3.LUT UP0, URZ, UR56, 0x1b0, URZ, 0xc0, !UPT ;  /* 0x000001b038ff7892 */ /* 0x000ff2000f80c0ff */
[----:B------:R-:W-:Y:S05]  /*6310*/  BRA.U !UP0, `(.L_x_112) ;  /* 0x0000000108407547 */ /* 0x000fea000b800000 */
[----:B------:R-:W2:Y:S01]  /*6320*/  LDCU.64 UR8, c[0x4][0x80] ;  /* 0x01001000ff0877ac */ /* 0x000ea20008000a00 */
[----:B------:R-:W-:Y:S01]  /*6330*/  MOV R3, 0x0 ;  /* 0x0000000000037802 */ /* 0x000fe20000000f00 */
[----:B------:R-:W-:Y:S02]  /*6340*/  HFMA2 R12, -RZ, RZ, 0, 5.9604644775390625e-08 ;  /* 0x00000001ff0c7431 */ /* 0x000fe400000001ff */
[----:B------:R-:W-:Y:S02]  /*6350*/  IMAD.MOV.U32 R8, RZ, RZ, 0x70 ;  /* 0x00000070ff087424 */ /* 0x000fe400078e00ff */
[----:B------:R-:W-:Y:S01]  /*6360*/  IMAD.MOV.U32 R13, RZ, RZ, RZ ;  /* 0x000000ffff0d7224 */ /* 0x000fe200078e00ff */
[----:B------:R-:W3:Y:S01]  /*6370*/  LDCU.64 UR6, c[0x4][0x88] ;  /* 0x01001100ff0677ac */ /* 0x000ee20008000a00 */
[----:B------:R-:W4:Y:S01]  /*6380*/  LDC.64 R2, c[0x4][R3] ;  /* 0x0100000003027b82 */ /* 0x000f220000000a00 */
[----:B------:R-:W1:Y:S01]  /*6390*/  LDCU.64 UR4, c[0x4][0x8] ;  /* 0x01000100ff0477ac */ /* 0x000e620008000a00 */
[----:B--2---:R-:W-:Y:S01]  /*63a0*/  MOV R5, UR9 ;  /* 0x0000000900057c02 */ /* 0x004fe20008000f00 */
[----:B------:R-:W-:Y:S01]  /*63b0*/  IMAD.U32 R4, RZ, RZ, UR8 ;  /* 0x00000008ff047e24 */ /* 0x000fe2000f8e00ff */
[----:B---3--:R-:W-:Y:S01]  /*63c0*/  MOV R7, UR7 ;  /* 0x0000000700077c02 */ /* 0x008fe20008000f00 */
[----:B------:R-:W-:Y:S01]  /*63d0*/  IMAD.U32 R6, RZ, RZ, UR6 ;  /* 0x00000006ff067e24 */ /* 0x000fe2000f8e00ff */
[----:B-1----:R-:W-:Y:S01]  /*63e0*/  MOV R11, UR5 ;  /* 0x00000005000b7c02 */ /* 0x002fe20008000f00 */
[----:B------:R-:W-:Y:S02]  /*63f0*/  IMAD.U32 R10, RZ, RZ, UR4 ;  /* 0x00000004ff0a7e24 */ /* 0x000fe4000f8e00ff */
[----:B------:R-:W-:Y:S07]  /*6400*/  LEPC R20, `(.L_x_112) ;  /* 0x000000001014794e */ /* 0x000fee0000000000 */
[----:B----45:R-:W-:Y:S05]  /*6410*/  CALL.ABS.NOINC R2 ;  /* 0x0000000002007343 */ /* 0x030fea0003c00000 */
.L_x_112:
[----:B------:R-:W-:Y:S01]  /*6420*/  LOP3.LUT P0, RZ, R87, 0x1b0, RZ, 0xc0, !PT ;  /* 0x000001b057ff7812 */ /* 0x000fe2000780c0ff */
[----:B------:R-:W-:Y:S11]  /*6430*/  BSSY.RECONVERGENT B6, `(.L_x_113) ;  /* 0x0000013000067945 */ /* 0x000ff60003800200 */
[----:B------:R-:W-:Y:S01]  /*6440*/  @!UPT UIADD3 URZ, UPT, UPT, URZ, URZ, URZ ;  /* 0x000000fffffff290 */ /* 0x000fe2000fffe0ff */
[----:B------:R-:W-:Y:S05]  /*6450*/  @!P0 BRA `(.L_x_114) ;  /* 0x0000000000408947 */ /* 0x000fea0003800000 */
        /* <DEDUP_REMOVED lines=16> */
.L_x_114:
[----:B------:R-:W-:Y:S05]  /*6560*/  BSYNC.RECONVERGENT B6 ;  /* 0x0000000000067941 */ /* 0x000fea0003800200 */
.L_x_113:
[----:B------:R-:W-:Y:S02]  /*6570*/  ISETP.NE.U32.AND P0, PT, R70, RZ, PT ;  /* 0x000000ff4600720c */ /* 0x000fe40003f05070 */
[C---:B------:R-:W-:Y:S02]  /*6580*/  ISETP.NE.U32.AND P2, PT, R76.reuse, RZ, PT ;  /* 0x000000ff4c00720c */ /* 0x040fe40003f45070 */
[----:B------:R-:W-:Y:S02]  /*6590*/  ISETP.NE.AND.EX P0, PT, R71, RZ, PT, P0 ;  /* 0x000000ff4700720c */ /* 0x000fe40003f05300 */
[----:B------:R-:W-:Y:S02]  /*65a0*/  ISETP.NE.U32.AND P4, PT, R76, RZ, PT ;  /* 0x000000ff4c00720c */ /* 0x000fe40003f85070 */
[C---:B------:R-:W-:Y:S02]  /*65b0*/  ISETP.NE.AND.EX P2, PT, R77.reuse, RZ, P0, P2 ;  /* 0x000000ff4d00720c */ /* 0x040fe40000745320 */
[----:B------:R-:W-:Y:S02]  /*65c0*/  ISETP.NE.AND.EX P4, PT, R77, RZ, PT, P4 ;  /* 0x000000ff4d00720c */ /* 0x000fe40003f85340 */
[----:B------:R-:W-:Y:S02]  /*65d0*/  ISETP.NE.U32.AND P5, PT, R74, RZ, PT ;  /* 0x000000ff4a00720c */ /* 0x000fe40003fa5070 */
[----:B------:R-:W-:Y:S02]  /*65e0*/  PLOP3.LUT P0, PT, PT, PT, PT, 0x8, 0x80 ;  /* 0x000000000080781c */ /* 0x000fe40003f0e170 */
[----:B------:R-:W-:Y:S05]  /*65f0*/  ISETP.NE.AND.EX P5, PT, R75, RZ, PT, P5 ;  /* 0x000000ff4b00720c */ /* 0x000fea0003fa5350 */
[----:B------:R-:W-:Y:S02]  /*6600*/  @!P2 ISETP.NE.U32.AND P1, PT, R70, RZ, PT ;  /* 0x000000ff4600a20c */ /* 0x000fe40003f25070 */
[----:B------:R-:W-:Y:S02]  /*6610*/  @!P2 PLOP3.LUT P0, PT, P4, PT, PT, 0x80, 0x8 ;  /* 0x000000000008a81c */ /* 0x000fe4000270f070 */
[----:B------:R-:W-:Y:S01]  /*6620*/  @!P2 ISETP.NE.AND.EX P1, PT, R71, RZ, PT, P1 ;  /* 0x000000ff4700a20c */ /* 0x000fe20003f25310 */
[----:B------:R-:W-:Y:S01]  /*6630*/  @!UPT UIADD3 URZ, UPT, UPT, URZ, URZ, URZ ;  /* 0x000000fffffff290 */ /* 0x000fe2000fffe0ff */
[----:B------:R-:W-:Y:S11]  /*6640*/  @!P4 BRA `(.L_x_115) ;  /* 0x00000000002cc947 */ /* 0x000ff60003800000 */
[----:B------:R-:W-:Y:S01]  /*6650*/  ISETP.NE.U32.AND P3, PT, R70, RZ, PT ;  /* 0x000000ff4600720c */ /* 0x000fe20003f65070 */
        /* <DEDUP_REMOVED lines=10> */
.L_x_115:
[----:B------:R-:W-:Y:S05]  /*6700*/  @!P5 BRA `(.L_x_116) ;  /* 0x000000000020d947 */ /* 0x000fea0003800000 */
[----:B------:R-:W-:Y:S04]  /*6710*/  ISETP.NE.U32.AND P3, PT, R72, RZ, PT ;  /* 0x000000ff4800720c */ /* 0x000fe80003f65070 */
[----:B------:R-:W-:Y:S11]  /*6720*/  ISETP.NE.AND.EX P3, PT, R73, RZ, PT, P3 ;  /* 0x000000ff4900720c */ /* 0x000ff60003f65330 */
[----:B------:R-:W-:Y:S02]  /*6730*/  @!UPT UIADD3 URZ, UPT, UPT, URZ, URZ, URZ ;  /* 0x000000fffffff290 */ /* 0x000fe4000fffe0ff */
[----:B------:R-:W2:Y:S01]  /*6740*/  @P3 LDC.64 R2, c[0x0][0x8a8] ;  /* 0x00022a00ff023b82 */ /* 0x000ea20000000a00 */
[----:B-1----:R-:W-:Y:S04]  /*6750*/  @P3 IMAD R0, R74, UR36, RZ ;  /* 0x000000244a003c24 */ /* 0x002fe8000f8e02ff */
[----:B--2---:R-:W-:Y:S05]  /*6760*/  @P3 IMAD.WIDE R2, R0, 0x4, R2 ;  /* 0x0000000400023825 */ /* 0x004fea00078e0202 */
[----:B-----5:R2:W5:Y:S02]  /*6770*/  @P3 LDG.E R38, desc[UR52][R2.64] ;  /* 0x0000003402263981 */ /* 0x020564000c1e1900 */
[----:B--2---:R-:W4:Y:S02]  /*6780*/  @!P3 LDC R38, c[0x0][0x8a0] ;  /* 0x00022800ff26bb82 */ /* 0x004f240000000800 */
.L_x_116:
[----:B---3-5:R-:W-:Y:S01]  /*6790*/  @!P2 FSETP.NEU.AND P3, PT, R39, RZ, PT ;  /* 0x000000ff2700a20b */ /* 0x028fe20003f6d000 */
[----:B------:R-:W-:Y:S01]  /*67a0*/  BSSY B1, `(.L_x_117) ;  /* 0x0000036000017945 */ /* 0x000fe20003800000 */
[----:B------:R-:W-:Y:S02]  /*67b0*/  @!P2 SEL R2, RZ, 0xffffffff, P1 ;  /* 0xffffffffff02a807 */ /* 0x000fe40000800000 */
[----:B------:R-:W-:Y:S02]  /*67c0*/  CS2R R18, SRZ ;  /* 0x0000000000127805 */ /* 0x000fe4000001ff00 */
[----:B-1----:R-:W-:Y:S02]  /*67d0*/  @!P2 SEL R0, RZ, 0xffffffff, P3 ;  /* 0xffffffffff00a807 */ /* 0x002fe40001800000 */
[----:B------:R-:W-:Y:S02]  /*67e0*/  CS2R R16, SRZ ;  /* 0x0000000000107805 */ /* 0x000fe4000001ff00 */
[----:B------:R-:W-:Y:S02]  /*67f0*/  @!P2 LOP3.LUT P1, RZ, R80, 0xff, RZ, 0xc0, !PT ;  /* 0x000000ff50ffa812 */ /* 0x000fe4000782c0ff */
[----:B------:R-:W-:Y:S02]  /*6800*/  CS2R R26, SRZ ;  /* 0x00000000001a7805 */ /* 0x000fe4000001ff00 */
[----:B------:R-:W-:Y:S02]  /*6810*/  LEA R82, R36, UR57, 0x3 ;  /* 0x0000003924527c11 */ /* 0x000fe4000f8e18ff */
[----:B------:R-:W-:Y:S02]  /*6820*/  CS2R R24, SRZ ;  /* 0x0000000000187805 */ /* 0x000fe4000001ff00 */
[----:B------:R-:W-:Y:S01]  /*6830*/  @P0 SEL R0, R2, R0, !P1 ;  /* 0x0000000002000207 */ /* 0x000fe20004800000 */
[----:B------:R-:W-:Y:S01]  /*6840*/  IMAD R2, R36, 0x20, R37 ;  /* 0x0000002024027824 */ /* 0x000fe200078e0225 */
[----:B------:R-:W-:Y:S02]  /*6850*/  SHF.L.U32 R4, R86, 0x1f, RZ ;  /* 0x0000001f56047819 */ /* 0x000fe400000006ff */
[----:B------:R-:W-:Y:S02]  /*6860*/  @!P2 LOP3.LUT R0, R0, 0x1, RZ, 0xc0, !PT ;  /* 0x000000010000a812 */ /* 0x000fe400078ec0ff */
[----:B------:R-:W-:Y:S02]  /*6870*/  PLOP3.LUT P5, PT, PT, PT, PT, 0x8, 0x80 ;  /* 0x000000000080781c */ /* 0x000fe40003fae170 */
[----:B------:R-:W-:Y:S11]  /*6880*/  ISETP.NE.U32.OR P2, PT, R0, 0x1, P2 ;  /* 0x000000010000780c */ /* 0x000ff60001745470 */
[----:B------:R-:W-:Y:S02]  /*6890*/  @!UPT UIADD3 URZ, UPT, UPT, URZ, URZ, URZ ;  /* 0x000000fffffff290 */ /* 0x000fe4000fffe0ff */
[----:B------:R-:W-:Y:S04]  /*68a0*/  @P2 SHF.L.U32 R0, R84, 0x1f, RZ ;  /* 0x0000001f54002819 */ /* 0x000fe800000006ff */
[----:B------:R-:W1:Y:S01]  /*68b0*/  @P2 SYNCS.PHASECHK.TRANS64.TRYWAIT P0, [UR57+0x120], R0 ;  /* 0x00012000ff0025a7 */ /* 0x000e620008001139 */
[----:B------:R2:W3:Y:S01]  /*68c0*/  SYNCS.PHASECHK.TRANS64.TRYWAIT P3, [R82+URZ+0x160], R4 ;  /* 0x00016004520075a7 */ /* 0x0004e200080611ff */
[----:B-1----:R-:W-:Y:S01]  /*68d0*/  @P2 PLOP3.LUT P5, PT, P0, PT, PT, 0x8, 0x80 ;  /* 0x000000000080281c */ /* 0x002fe200007ae170 */
[----:B------:R-:W-:Y:S01]  /*68e0*/  @!UPT UIADD3 URZ, UPT, UPT, URZ, URZ, URZ ;  /* 0x000000fffffff290 */ /* 0x000fe2000fffe0ff */
[----:B--23--:R-:W-:Y:S11]  /*68f0*/  @!P2 BRA `(.L_x_118) ;  /* 0x000000000080a947 */ /* 0x00cff60003800000 */
[----:B------:R-:W-:Y:S01]  /*6900*/  ISETP.NE.U32.AND P0, PT, R70, RZ, PT ;  /* 0x000000ff4600720c */ /* 0x000fe20003f05070 */
[----:B------:R-:W-:Y:S01]  /*6910*/  BSSY B0, `(.L_x_119) ;  /* 0x0000012000007945 */ /* 0x000fe20003800000 */
[----:B------:R-:W-:Y:S02]  /*6920*/  FSETP.NEU.AND P2, PT, R39, RZ, PT ;  /* 0x000000ff2700720b */ /* 0x000fe40003f4d000 */
[----:B------:R-:W-:Y:S02]  /*6930*/  CS2R R26, SRZ ;  /* 0x00000000001a7805 */ /* 0x000fe4000001ff00 */
[----:B------:R-:W-:Y:S02]  /*6940*/  ISETP.NE.AND.EX P0, PT, R71, RZ, PT, P0 ;  /* 0x000000ff4700720c */ /* 0x000fe40003f05300 */
[----:B------:R-:W-:Y:S02]  /*6950*/  CS2R R24, SRZ ;  /* 0x0000000000187805 */ /* 0x000fe4000001ff00 */
[----:B------:R-:W-:Y:S02]  /*6960*/  LOP3.LUT P1, RZ, R80, 0xff, RZ, 0xc0, !PT ;  /* 0x000000ff50ff7812 */ /* 0x000fe4000782c0ff */
[----:B------:R-:W-:Y:S02]  /*6970*/  CS2R R18, SRZ ;  /* 0x0000000000127805 */ /* 0x000fe4000001ff00 */
[----:B------:R-:W-:Y:S02]  /*6980*/  SEL R0, RZ, 0xffffffff, P2 ;  /* 0xffffffffff007807 */ /* 0x000fe40001000000 */
[----:B------:R-:W-:Y:S02]  /*6990*/  CS2R R16, SRZ ;  /* 0x0000000000107805 */ /* 0x000fe4000001ff00 */
[----:B------:R-:W-:Y:S04]  /*69a0*/  SEL R3, RZ, 0xffffffff, P0 ;  /* 0xffffffffff037807 */ /* 0x000fe80000000000 */
[----:B------:R-:W-:Y:S04]  /*69b0*/  @P4 SEL R0, R3, R0, !P1 ;  /* 0x0000000003004207 */ /* 0x000fe80004800000 */
[----:B------:R-:W-:Y:S04]  /*69c0*/  LOP3.LUT R0, R0, 0x1, RZ, 0xc0, !PT ;  /* 0x0000000100007812 */ /* 0x000fe800078ec0ff */
[----:B------:R-:W-:Y:S01]  /*69d0*/  ISETP.NE.U32.AND P0, PT, R0, 0x1, PT ;  /* 0x000000010000780c */ /* 0x000fe20003f05070 */
[----:B------:R-:W-:Y:S01]  /*69e0*/  @!UPT UIADD3 URZ, UPT, UPT, URZ, URZ, URZ ;  /* 0x000000fffffff290 */ /* 0x000fe2000fffe0ff */
[----:B------:R-:W-:Y:S11]  /*69f0*/  @!P5 BRA `(.L_x_120) ;  /* 0x00000000000cd947 */ /* 0x000ff60003800000 */
[----:B------:R-:W-:Y:S04]  /*6a00*/  SHF.L.U32 R3, R84, 0x1f, RZ ;  /* 0x0000001f54037819 */ /* 0x000fe800000006ff */
[----:B------:R-:W1:Y:S02]  /*6a10*/  SYNCS.PHASECHK.TRANS64.TRYWAIT P1, [UR57+0x120], R3 ;  /* 0x00012003ff0075a7 */ /* 0x000e640008021139 */
[----:B-1----:R-:W-:Y:S05]  /*6a20*/  @!P1 BRA `(.L_x_121) ;  /* 0x0000001800ec9947 */ /* 0x002fea0003800000 */
.L_x_120:
[----:B------:R-:W-:Y:S05]  /*6a30*/  BSYNC B0 ;  /* 0x0000000000007941 */ /* 0x000fea0003800000 */
.L_x_119:
[----:B------:R2:W3:Y:S01]  /*6a40*/  @P0 LDS.128 R24, [R79+UR57+0x200] ;  /* 0x000200394f180984 */ /* 0x0004e20008000c00 */
[----:B------:R-:W-:Y:S01]  /*6a50*/  UIADD3 UR4, UPT, UPT, UR57, 0x128, URZ ;  /* 0x0000012839047890 */ /* 0x000fe2000fffe0ff */
[----:B------:R-:W-:Y:S02]  /*6a60*/  LOP3.LUT R84, R84, 0x1, RZ, 0x3c, !PT ;  /* 0x0000000154547812 */ /* 0x000fe400078e3cff */
[----:B------:R2:W1:Y:S01]  /*6a70*/  @P0 LDS.128 R16, [R78+0x10] ;  /* 0x000010004e100984 */ /* 0x0004620000000c00 */
[----:B------:R-:W-:Y:S01]  /*6a80*/  UPRMT UR4, UR54, 0x654, UR4 ;  /* 0x0000065436047896 */ /* 0x000fe20008000004 */
[----:B------:R-:W-:Y:S01]  /*6a90*/  @!PT LDS RZ, [RZ] ;  /* 0x00000000fffff984 */ /* 0x000fe20000000800 */
[----:B------:R-:W-:Y:S01]  /*6aa0*/  @!PT LDS RZ, [RZ] ;  /* 0x00000000fffff984 */ /* 0x000fe20000000800 */
[----:B------:R-:W-:Y:S01]  /*6ab0*/  @!PT LDS RZ, [RZ] ;  /* 0x00000000fffff984 */ /* 0x000fe20000000800 */
[----:B------:R-:W-:Y:S01]  /*6ac0*/  @!PT LDS RZ, [RZ] ;  /* 0x00000000fffff984 */ /* 0x000fe20000000800 */
[----:B------:R5:W-:Y:S06]  /*6ad0*/  MEMBAR.ALL.CTA ;  /* 0x0000000000007992 */ /* 0x000bec0000008000 */
[----:B-----5:R-:W5:Y:S02]  /*6ae0*/  FENCE.VIEW.ASYNC.S ;  /* 0x00000000000073c6 */ /* 0x020f640000000000 */
[----:B-----5:R-:W-:Y:S03]  /*6af0*/  SYNCS.ARRIVE.TRANS64.RED.A1T0 RZ, [UR4], RZ ;  /* 0x000000ffffff79a7 */ /* 0x020fe60008100404 */
.L_x_118:
[----:B------:R-:W-:Y:S05]  /*6b00*/  BSYNC B1 ;  /* 0x0000000000017941 */ /* 0x000fea0003800000 */
.L_x_117:
[----:B-1----:R-:W-:Y:S04]  /*6b10*/  SHF.R.U32.HI R0, RZ, 0x15, R2 ;  /* 0x00000015ff007819 */ /* 0x002fe80000011602 */
[----:B------:R-:W-:Y:S01]  /*6b20*/  LOP3.LUT P0, RZ, R0, 0x3, R81, 0x48, !PT ;  /* 0x0000000300ff7812 */ /* 0x000fe20007804851 */
[----:B------:R-:W-:Y:S01]  /*6b30*/  @!UPT UIADD3 URZ, UPT, UPT, URZ, URZ, URZ ;  /* 0x000000fffffff290 */ /* 0x000fe2000fffe0ff */
[----:B------:R-:W-:Y:S11]  /*6b40*/  @P3 BRA `(.L_x_122) ;  /* 0x0000000000083947 */ /* 0x000ff60003800000 */
[----:B------:R-:W1:Y:S02]  /*6b50*/  SYNCS.PHASECHK.TRANS64.TRYWAIT P1, [R82+URZ+0x160], R4 ;  /* 0x00016004520075a7 */ /* 0x000e6400080211ff */
[----:B-1----:R-:W-:Y:S05]  /*6b60*/  @!P1 BRA `(.L_x_123) ;  /* 0x0000001800b49947 */ /* 0x002fea0003800000 */
.L_x_122:
[----:B------:R-:W-:Y:S05]  /*6b70*/  @!P0 BRA `(.L_x_124) ;  /* 0x0000000000408947 */ /* 0x000fea0003800000 */
[----:B------:R-:W1:Y:S01]  /*6b80*/  LDCU.64 UR8, c[0x4][0x70] ;  /* 0x01000e00ff0877ac */ /* 0x000e620008000a00 */
[----:B------:R-:W-:Y:S01]  /*6b90*/  MOV R15, 0x0 ;  /* 0x00000000000f7802 */ /* 0x000fe20000000f00 */
[----:B------:R-:W-:Y:S02]  /*6ba0*/  HFMA2 R12, -RZ, RZ, 0, 5.9604644775390625e-08 ;  /* 0x00000001ff0c7431 */ /* 0x000fe400000001ff */
[----:B------:R-:W-:Y:S02]  /*6bb0*/  IMAD.MOV.U32 R8, RZ, RZ, 0x192 ;  /* 0x00000192ff087424 */ /* 0x000fe400078e00ff */
[----:B------:R-:W-:Y:S01]  /*6bc0*/  IMAD.MOV.U32 R13, RZ, RZ, RZ ;  /* 0x000000ffff0d7224 */ /* 0x000fe200078e00ff */
[----:B------:R-:W5:Y:S01]  /*6bd0*/  LDCU.64 UR6, c[0x4][0x78] ;  /* 0x01000f00ff0677ac */ /* 0x000f620008000a00 */
[----:B------:R-:W2:Y:S01]  /*6be0*/  LDC.64 R14, c[0x4][R15] ;  /* 0x010000000f0e7b82 */ /* 0x000ea20000000a00 */
[----:B------:R-:W3:Y:S01]  /*6bf0*/  LDCU.64 UR4, c[0x4][0x10] ;  /* 0x01000200ff0477ac */ /* 0x000ee20008000a00 */
[----:B-1----:R-:W-:Y:S01]  /*6c00*/  MOV R5, UR9 ;  /* 0x0000000900057c02 */ /* 0x002fe20008000f00 */
[----:B------:R-:W-:Y:S01]  /*6c10*/  IMAD.U32 R4, RZ, RZ, UR8 ;  /* 0x00000008ff047e24 */ /* 0x000fe2000f8e00ff */
[----:B-----5:R-:W-:Y:S01]  /*6c20*/  MOV R7, UR7 ;  /* 0x0000000700077c02 */ /* 0x020fe20008000f00 */
[----:B------:R-:W-:Y:S01]  /*6c30*/  IMAD.U32 R6, RZ, RZ, UR6 ;  /* 0x00000006ff067e24 */ /* 0x000fe2000f8e00ff */
[----:B---3--:R-:W-:Y:S01]  /*6c40*/  MOV R11, UR5 ;  /* 0x00000005000b7c02 */ /* 0x008fe20008000f00 */
[----:B------:R-:W-:Y:S02]  /*6c50*/  IMAD.U32 R10, RZ, RZ, UR4 ;  /* 0x00000004ff0a7e24 */ /* 0x000fe4000f8e00ff */
[----:B------:R-:W-:Y:S07]  /*6c60*/  LEPC R20, `(.L_x_124) ;  /* 0x000000001014794e */ /* 0x000fee0000000000 */
[----:B--2-4-:R-:W-:Y:S05]  /*6c70*/  CALL.ABS.NOINC R14 ;  /* 0x000000000e007343 */ /* 0x014fea0003c00000 */
.L_x_124:
[----:B------:R-:W-:Y:S01]  /*6c80*/  LOP3.LUT P0, RZ, R69, 0x60, RZ, 0xc0, !PT ;  /* 0x0000006045ff7812 */ /* 0x000fe2000780c0ff */
[----:B------:R-:W-:Y:S05]  /*6c90*/  WARPSYNC.ALL ;  /* 0x0000000000007948 */ /* 0x000fea0003800000 */
[----:B------:R-:W-:Y:S01]  /*6ca0*/  R2UR UR4, R2 ;  /* 0x00000000020472ca */ /* 0x000fe200000e0000 */
[----:B------:R-:W-:Y:S01]  /*6cb0*/  BSSY.RECONVERGENT B0, `(.L_x_125) ;  /* 0x000009d000007945 */ /* 0x000fe20003800200 */
[-C--:B---3--:R-:W-:Y:S02]  /*6cc0*/  F2FP.F16.E5M2.UNPACK_B R2, R24.reuse ;  /* 0x00000018ff02723e */ /* 0x088fe400020004ff */
[-C--:B------:R-:W-:Y:S02]  /*6cd0*/  F2FP.F16.E5M2.UNPACK_B R4, R25.reuse ;  /* 0x00000019ff04723e */ /* 0x080fe400020004ff */
[----:B------:R-:W-:Y:S01]  /*6ce0*/  F2FP.F16.E5M2.UNPACK_B R24, R24.H1 ;  /* 0x00000018ff18723e */ /* 0x000fe200030004ff */
[----:B------:R-:W-:Y:S01]  /*6cf0*/  HADD2.F32 R0, -RZ, R2.H0_H0 ;  /* 0x20000002ff007230 */ /* 0x000fe20000004100 */
[----:B------:R-:W-:Y:S01]  /*6d00*/  F2FP.F16.E5M2.UNPACK_B R25, R25.H1 ;  /* 0x00000019ff19723e */ /* 0x000fe200030004ff */
[----:B------:R-:W-:Y:S01]  /*6d10*/  HADD2.F32 R41, -RZ, R4.H0_H0 ;  /* 0x20000004ff297230 */ /* 0x000fe20000004100 */
[-C--:B------:R-:W-:Y:S01]  /*6d20*/  F2FP.F16.E5M2.UNPACK_B R46, R26.reuse ;  /* 0x0000001aff2e723e */ /* 0x080fe200020004ff */
[--C-:B------:R-:W-:Y:S01]  /*6d30*/  HADD2.F32 R3, -RZ, R24.reuse.H0_H0 ;  /* 0x20000018ff037230 */ /* 0x100fe20000004100 */
[----:B------:R-:W-:Y:S01]  /*6d40*/  F2FP.F16.E5M2.UNPACK_B R48, R26.H1 ;  /* 0x0000001aff30723e */ /* 0x000fe200030004ff */
[----:B------:R-:W-:Y:S01]  /*6d50*/  HADD2.F32 R40, -RZ, R24.H1_H1 ;  /* 0x30000018ff287230 */ /* 0x000fe20000004100 */
[-C--:B------:R-:W-:Y:S01]  /*6d60*/  F2FP.F16.E5M2.UNPACK_B R50, R27.reuse ;  /* 0x0000001bff32723e */ /* 0x080fe200020004ff */
[----:B------:R-:W-:Y:S01]  /*6d70*/  HADD2.F32 R42, -RZ, R4.H1_H1 ;  /* 0x30000004ff2a7230 */ /* 0x000fe20000004100 */
[----:B------:R-:W-:Y:S01]  /*6d80*/  F2FP.F16.E5M2.UNPACK_B R52, R27.H1 ;  /* 0x0000001bff34723e */ /* 0x000fe200030004ff */
[--C-:B------:R-:W-:Y:S01]  /*6d90*/  HADD2.F32 R43, -RZ, R25.reuse.H0_H0 ;  /* 0x20000019ff2b7230 */ /* 0x100fe20000004100 */
[-C--:B------:R-:W-:Y:S01]  /*6da0*/  F2FP.F16.E5M2.UNPACK_B R54, R16.reuse ;  /* 0x00000010ff36723e */ /* 0x080fe200020004ff */
[----:B------:R-:W-:Y:S01]  /*6db0*/  HADD2.F32 R44, -RZ, R25.H1_H1 ;  /* 0x30000019ff2c7230 */ /* 0x000fe20000004100 */
[----:B------:R-:W-:Y:S01]  /*6dc0*/  F2FP.F16.E5M2.UNPACK_B R56, R16.H1 ;  /* 0x00000010ff38723e */ /* 0x000fe200030004ff */
[----:B------:R-:W-:Y:S01]  /*6dd0*/  HADD2.F32 R2, -RZ, R2.H1_H1 ;  /* 0x30000002ff027230 */ /* 0x000fe20000004100 */
[-C--:B------:R-:W-:Y:S01]  /*6de0*/  F2FP.F16.E5M2.UNPACK_B R58, R17.reuse ;  /* 0x00000011ff3a723e */ /* 0x080fe200020004ff */
[--C-:B------:R-:W-:Y:S01]  /*6df0*/  HADD2.F32 R45, -RZ, R46.reuse.H0_H0 ;  /* 0x2000002eff2d7230 */ /* 0x100fe20000004100 */
        /* <DEDUP_REMOVED lines=10> */
[----:B------:R-:W1:Y:S01]  /*6ea0*/  LDTM.x32 R4, tmem[UR4] ;  /* 0x00000004000479ee */ /* 0x000e6200082c0000 */
[----:B------:R-:W-:Y:S01]  /*6eb0*/  NOP ;  /* 0x0000000000007918 */ /* 0x000fe20000000000 */
[----:B------:R-:W-:Y:S01]  /*6ec0*/  IADD3 R82, PT, PT, R82, 0x180, RZ ;  /* 0x0000018052527810 */ /* 0x000fe20007ffe0ff */
[--C-:B------:R-:W-:Y:S01]  /*6ed0*/  HADD2.F32 R53, -RZ, R54.reuse.H0_H0 ;  /* 0x20000036ff357230 */ /* 0x100fe20000004100 */
[----:B------:R-:W-:Y:S01]  /*6ee0*/  IADD3 R36, PT, PT, R36, 0x1, RZ ;  /* 0x0000000124247810 */ /* 0x000fe20007ffe0ff */
[----:B------:R-:W-:Y:S01]  /*6ef0*/  HADD2.F32 R54, -RZ, R54.H1_H1 ;  /* 0x30000036ff367230 */ /* 0x000fe20000004100 */
[----:B------:R-:W-:Y:S01]  /*6f00*/  LOP3.LUT R82, R82, 0xfefffff8, RZ, 0xc0, !PT ;  /* 0xfefffff852527812 */ /* 0x000fe200078ec0ff */
[--C-:B------:R-:W-:Y:S02]  /*6f10*/  HADD2.F32 R57, -RZ, R58.reuse.H0_H0 ;  /* 0x2000003aff397230 */ /* 0x100fe40000004100 */
[----:B------:R-:W-:Y:S01]  /*6f20*/  HADD2.F32 R58, -RZ, R58.H1_H1 ;  /* 0x3000003aff3a7230 */ /* 0x000fe20000004100 */
[----:B-1----:R1:W-:Y:S01]  /*6f30*/  SYNCS.ARRIVE.TRANS64.RED.A1T0 RZ, [R82+URZ], RZ ;  /* 0x000000ff52ff79a7 */ /* 0x0023e200081004ff */
[--C-:B------:R-:W-:Y:S02]  /*6f40*/  HADD2.F32 R61, -RZ, R62.reuse.H0_H0 ;  /* 0x2000003eff3d7230 */ /* 0x100fe40000004100 */
[----:B------:R-:W-:Y:S02]  /*6f50*/  HADD2.F32 R62, -RZ, R62.H1_H1 ;  /* 0x3000003eff3e7230 */ /* 0x000fe40000004100 */
[--C-:B------:R-:W-:Y:S02]  /*6f60*/  HADD2.F32 R65, -RZ, R66.reuse.H0_H0 ;  /* 0x20000042ff417230 */ /* 0x100fe40000004100 */
[----:B------:R-:W-:Y:S02]  /*6f70*/  HADD2.F32 R66, -RZ, R66.H1_H1 ;  /* 0x30000042ff427230 */ /* 0x000fe40000004100 */
[--C-:B------:R-:W-:Y:S02]  /*6f80*/  HADD2.F32 R51, -RZ, R52.reuse.H0_H0 ;  /* 0x20000034ff337230 */ /* 0x100fe40000004100 */
[----:B------:R-:W-:Y:S02]  /*6f90*/  HADD2.F32 R52, -RZ, R52.H1_H1 ;  /* 0x30000034ff347230 */ /* 0x000fe40000004100 */
[--C-:B------:R-:W-:Y:S02]  /*6fa0*/  HADD2.F32 R55, -RZ, R56.reuse.H0_H0 ;  /* 0x20000038ff377230 */ /* 0x100fe40000004100 */
[C---:B----4-:R-:W-:Y:S01]  /*6fb0*/  FMUL R4, R38.reuse, R4 ;  /* 0x0000000426047220 */ /* 0x050fe20000400000 */
[C---:B------:R-:W-:Y:S01]  /*6fc0*/  FMUL R5, R38.reuse, R5 ;  /* 0x0000000526057220 */ /* 0x040fe20000400000 */
[C---:B------:R-:W-:Y:S01]  /*6fd0*/  FMUL R8, R38.reuse, R8 ;  /* 0x0000000826087220 */ /* 0x040fe20000400000 */
[C---:B------:R-:W-:Y:S01]  /*6fe0*/  FMUL R9, R38.reuse, R9 ;  /* 0x0000000926097220 */ /* 0x040fe20000400000 */
[C---:B------:R-:W-:Y:S01]  /*6ff0*/  FFMA R4, R39.reuse, R0, R4 ;  /* 0x0000000027047223 */ /* 0x040fe20000000004 */
[C---:B------:R-:W-:Y:S01]  /*7000*/  FFMA R5, R39.reuse, R2, R5 ;  /* 0x0000000227057223 */ /* 0x040fe20000000005 */
[C---:B------:R-:W-:Y:S01]  /*7010*/  FMUL R12, R38.reuse, R12 ;  /* 0x0000000c260c7220 */ /* 0x040fe20000400000 */
        /* <DEDUP_REMOVED lines=15> */
[C---:B------:R-:W-:Y:S01]  /*7110*/  FFMA R6, R39.reuse, R3, R6 ;  /* 0x0000000327067223 */ /* 0x040fe20000000006 */
[C---:B------:R-:W-:Y:S01]  /*7120*/  FFMA R7, R39.reuse, R40, R7 ;  /* 0x0000002827077223 */ /* 0x040fe20000000007 */
[C---:B------:R-:W-:Y:S01]  /*7130*/  FFMA R8, R39.reuse, R41, R8 ;  /* 0x0000002927087223 */ /* 0x040fe20000000008 */
[C---:B------:R-:W-:Y:S01]  /*7140*/  FFMA R9, R39.reuse, R42, R9 ;  /* 0x0000002a27097223 */ /* 0x040fe20000000009 */
[C---:B------:R-:W-:Y:S01]  /*7150*/  FFMA R10, R39.reuse, R43, R10 ;  /* 0x0000002b270a7223 */ /* 0x040fe2000000000a */
[C---:B------:R-:W-:Y:S01]  /*7160*/  FFMA R11, R39.reuse, R44, R11 ;  /* 0x0000002c270b7223 */ /* 0x040fe2000000000b */
[C---:B------:R-:W-:Y:S01]  /*7170*/  FFMA R12, R39.reuse, R45, R12 ;  /* 0x0000002d270c7223 */ /* 0x040fe2000000000c */
[----:B------:R-:W-:Y:S01]  /*7180*/  FFMA R13, R39, R46, R13 ;  /* 0x0000002e270d7223 */ /* 0x000fe2000000000d */
[----:B------:R-:W-:Y:S01]  /*7190*/  F2FP.SATFINITE.E5M2.F32.PACK_AB_MERGE_C R6, R7, R6, RZ ;  /* 0x000000060706723e */ /* 0x000fe200048060ff */
[C---:B------:R-:W-:Y:S01]  /*71a0*/  FMUL R14, R38.reuse, R14 ;  /* 0x0000000e260e7220 */ /* 0x040fe20000400000 */
[----:B------:R-:W-:Y:S01]  /*71b0*/  F2FP.SATFINITE.E5M2.F32.PACK_AB_MERGE_C R10, R11, R10, RZ ;  /* 0x0000000a0b0a723e */ /* 0x000fe200048060ff */
[C---:B------:R-:W-:Y:S01]  /*71c0*/  FMUL R15, R38.reuse, R15 ;  /* 0x0000000f260f7220 */ /* 0x040fe20000400000 */
[----:B------:R-:W-:Y:S01]  /*71d0*/  F2FP.SATFINITE.E5M2.F32.PACK_AB_MERGE_C R4, R5, R4, R6 ;  /* 0x000000040504723e */ /* 0x000fe20004806006 */
[----:B------:R-:W-:Y:S01]  /*71e0*/  FFMA R14, R39, R47, R14 ;  /* 0x0000002f270e7223 */ /* 0x000fe2000000000e */
[----:B------:R-:W-:Y:S01]  /*71f0*/  F2FP.SATFINITE.E5M2.F32.PACK_AB_MERGE_C R5, R9, R8, R10 ;  /* 0x000000080905723e */ /* 0x000fe2000480600a */
[C---:B------:R-:W-:Y:S01]  /*7200*/  FFMA R15, R39.reuse, R48, R15 ;  /* 0x00000030270f7223 */ /* 0x040fe2000000000f */
[C---:B------:R-:W-:Y:S01]  /*7210*/  FFMA R16, R39.reuse, R49, R16 ;  /* 0x0000003127107223 */ /* 0x040fe20000000010 */
[C---:B------:R-:W-:Y:S01]  /*7220*/  FFMA R17, R39.reuse, R50, R17 ;  /* 0x0000003227117223 */ /* 0x040fe20000000011 */
[C---:B------:R-:W-:Y:S01]  /*7230*/  FMUL R18, R38.reuse, R18 ;  /* 0x0000001226127220 */ /* 0x040fe20000400000 */
[C---:B------:R-:W-:Y:S01]  /*7240*/  FMUL R19, R38.reuse, R19 ;  /* 0x0000001326137220 */ /* 0x040fe20000400000 */
[----:B------:R-:W-:Y:S02]  /*7250*/  HADD2.F32 R56, -RZ, R56.H1_H1 ;  /* 0x30000038ff387230 */ /* 0x000fe40000004100 */
[C---:B------:R-:W-:Y:S01]  /*7260*/  FMUL R22, R38.reuse, R22 ;  /* 0x0000001626167220 */ /* 0x040fe20000400000 */
[C---:B------:R-:W-:Y:S01]  /*7270*/  FFMA R18, R39.reuse, R51, R18 ;  /* 0x0000003327127223 */ /* 0x040fe20000000012 */
[C---:B------:R-:W-:Y:S01]  /*7280*/  FFMA R19, R39.reuse, R52, R19 ;  /* 0x0000003427137223 */ /* 0x040fe20000000013 */
[C---:B------:R-:W-:Y:S01]  /*7290*/  FMUL R23, R38.reuse, R23 ;  /* 0x0000001726177220 */ /* 0x040fe20000400000 */
[C---:B------:R-:W-:Y:S01]  /*72a0*/  FFMA R20, R39.reuse, R53, R20 ;  /* 0x0000003527147223 */ /* 0x040fe20000000014 */
[C---:B------:R-:W-:Y:S01]  /*72b0*/  FFMA R21, R39.reuse, R54, R21 ;  /* 0x0000003627157223 */ /* 0x040fe20000000015 */
[--C-:B------:R-:W-:Y:S02]  /*72c0*/  HADD2.F32 R59, -RZ, R60.reuse.H0_H0 ;  /* 0x2000003cff3b7230 */ /* 0x100fe40000004100 */
[C---:B------:R-:W-:Y:S01]  /*72d0*/  FFMA R22, R39.reuse, R55, R22 ;  /* 0x0000003727167223 */ /* 0x040fe20000000016 */
[----:B------:R-:W-:Y:S02]  /*72e0*/  HADD2.F32 R60, -RZ, R60.H1_H1 ;  /* 0x3000003cff3c7230 */ /* 0x000fe40000004100 */
[C---:B------:R-:W-:Y:S01]  /*72f0*/  FMUL R3, R38.reuse, R26 ;  /* 0x0000001a26037220 */ /* 0x040fe20000400000 */
        /* <DEDUP_REMOVED lines=16> */
[----:B------:R-:W-:Y:S01]  /*7400*/  FFMA R31, R39, R64, R31 ;  /* 0x00000040271f7223 */ /* 0x000fe2000000001f */
[----:B------:R-:W-:Y:S01]  /*7410*/  FMUL R35, R38, R35 ;  /* 0x0000002326237220 */ /* 0x000fe20000400000 */
[----:B------:R-:W-:Y:S01]  /*7420*/  F2FP.SATFINITE.E5M2.F32.PACK_AB_MERGE_C R14, R15, R14, RZ ;  /* 0x0000000e0f0e723e */ /* 0x000fe200048060ff */
[----:B------:R-:W-:Y:S01]  /*7430*/  FFMA R28, R39, R65, R28 ;  /* 0x00000041271c7223 */ /* 0x000fe2000000001c */
[----:B------:R-:W-:Y:S01]  /*7440*/  F2FP.SATFINITE.E5M2.F32.PACK_AB_MERGE_C R7, R19, R18, RZ ;  /* 0x000000121307723e */ /* 0x000fe200048060ff */
[C---:B------:R-:W-:Y:S01]  /*7450*/  FFMA R29, R39.reuse, R66, R29 ;  /* 0x00000042271d7223 */ /* 0x040fe2000000001d */
[----:B------:R-:W-:Y:S01]  /*7460*/  FFMA R30, R39, R67, R30 ;  /* 0x00000043271e7223 */ /* 0x000fe2000000001e */
[----:B------:R-:W-:Y:S01]  /*7470*/  F2FP.SATFINITE.E5M2.F32.PACK_AB_MERGE_C R22, R23, R22, RZ ;  /* 0x000000161716723e */ /* 0x000fe200048060ff */
[----:B------:R-:W-:Y:S01]  /*7480*/  FFMA R35, R39, R68, R35 ;  /* 0x0000004427237223 */ /* 0x000fe20000000023 */
[----:B------:R-:W-:Y:S02]  /*7490*/  F2FP.SATFINITE.E5M2.F32.PACK_AB_MERGE_C R6, R13, R12, R14 ;  /* 0x0000000c0d06723e */ /* 0x000fe4000480600e */
[----:B------:R-:W-:Y:S02]  /*74a0*/  F2FP.SATFINITE.E5M2.F32.PACK_AB_MERGE_C R7, R17, R16, R7 ;  /* 0x000000101107723e */ /* 0x000fe40004806007 */
[----:B------:R-:W-:Y:S02]  /*74b0*/  F2FP.SATFINITE.E5M2.F32.PACK_AB_MERGE_C R20, R21, R20, R22 ;  /* 0x000000141514723e */ /* 0x000fe40004806016 */
[----:B------:R-:W-:Y:S01]  /*74c0*/  F2FP.SATFINITE.E5M2.F32.PACK_AB_MERGE_C R3, R27, R3, RZ ;  /* 0x000000031b03723e */ /* 0x000fe200048060ff */
[----:B------:R1:W-:Y:S01]  /*74d0*/  STS.128 [R79+UR57+0x1200], R4 ;  /* 0x001200044f007988 */ /* 0x0003e20008000c39 */
[----:B------:R-:W-:Y:S02]  /*74e0*/  F2FP.SATFINITE.E5M2.F32.PACK_AB_MERGE_C R22, R31, R26, RZ ;  /* 0x0000001a1f16723e */ /* 0x000fe400048060ff */
[----:B------:R-:W-:Y:S02]  /*74f0*/  F2FP.SATFINITE.E5M2.F32.PACK_AB_MERGE_C R23, R35, R30, RZ ;  /* 0x0000001e2317723e */ /* 0x000fe400048060ff */
[----:B------:R-:W-:Y:S02]  /*7500*/  F2FP.SATFINITE.E5M2.F32.PACK_AB_MERGE_C R21, R2, R0, R3 ;  /* 0x000000000215723e */ /* 0x000fe40004806003 */
[----:B------:R-:W-:Y:S02]  /*7510*/  F2FP.SATFINITE.E5M2.F32.PACK_AB_MERGE_C R22, R25, R24, R22 ;  /* 0x000000181916723e */ /* 0x000fe40004806016 */
[----:B------:R-:W-:Y:S05]  /*7520*/  F2FP.SATFINITE.E5M2.F32.PACK_AB_MERGE_C R23, R29, R28, R23 ;  /* 0x0000001c1d17723e */ /* 0x000fea0004806017 */
[----:B------:R1:W-:Y:S01]  /*7530*/  STS.128 [R78+0x1010], R20 ;  /* 0x001010144e007388 */ /* 0x0003e20000000c00 */
[----:B------:R-:W-:Y:S01]  /*7540*/  @!PT LDS RZ, [RZ] ;  /* 0x00000000fffff984 */ /* 0x000fe20000000800 */
[----:B------:R-:W-:Y:S01]  /*7550*/  @!PT LDS RZ, [RZ] ;  /* 0x00000000fffff984 */ /* 0x000fe20000000800 */
[----:B------:R-:W-:Y:S01]  /*7560*/  @!PT LDS RZ, [RZ] ;  /* 0x00000000fffff984 */ /* 0x000fe20000000800 */
[----:B------:R-:W-:Y:S01]  /*7570*/  @!PT LDS RZ, [RZ] ;  /* 0x00000000fffff984 */ /* 0x000fe20000000800 */
[----:B------:R3:W-:Y:S07]  /*7580*/  MEMBAR.ALL.CTA ;  /* 0x0000000000007992 */ /* 0x0007ee0000008000 */
[----:B---3--:R-:W3:Y:S02]  /*7590*/  FENCE.VIEW.ASYNC.S ;  /* 0x00000000000073c6 */ /* 0x008ee40000000000 */
[----:B---3--:R-:W-:Y:S06]  /*75a0*/  BAR.SYNC.DEFER_BLOCKING 0x1, 0x80 ;  /* 0x0042000000007b1d */ /* 0x008fec0000010000 */
[----:B------:R-:W-:Y:S05]  /*75b0*/  @P0 BRA `(.L_x_126) ;  /* 0x0000000000300947 */ /* 0x000fea0003800000 */
[----:B------:R-:W-:Y:S02]  /*75c0*/  UIADD3 UR10, UPT, UPT, UR57, 0x1200, URZ ;  /* 0x00001200390a7890 */ /* 0x000fe4000fffe0ff */
[----:B------:R-:W-:Y:S02]  /*75d0*/  UIADD3 UR8, UP0, UPT, UR62, 0x680, URZ ;  /* 0x000006803e087890 */ /* 0x000fe4000ff1e0ff */
[----:B------:R-:W-:Y:S02]  /*75e0*/  USHF.L.U32 UR5, UR51, 0x6, URZ ;  /* 0x0000000633057899 */ /* 0x000fe400080006ff */
[----:B------:R-:W-:Y:S01]  /*75f0*/  MOV R87, UR10 ;  /* 0x0000000a00577c02 */ /* 0x000fe20008000f00 */
[----:B------:R-:W-:Y:S02]  /*7600*/  USHF.L.U32 UR6, UR50, 0x6, URZ ;  /* 0x0000000632067899 */ /* 0x000fe400080006ff */
[----:B------:R-:W-:Y:S01]  /*7610*/  UIADD3.X UR9, UPT, UPT, URZ, UR63, URZ, UP0, !UPT ;  /* 0x0000003fff097290 */ /* 0x000fe200087fe4ff */
[----:B------:R-:W-:Y:S01]  /*7620*/  R2UR UR4, R87 ;  /* 0x00000000570472ca */ /* 0x000fe200000e0000 */
[----:B------:R-:W-:Y:S11]  /*7630*/  UMOV UR7, UR36 ;  /* 0x0000002400077c82 */ /* 0x000ff60008000000 */
[----:B------:R-:W-:Y:S01]  /*7640*/  @!UPT UIADD3 URZ, UPT, UPT, URZ, URZ, URZ ;  /* 0x000000fffffff290 */ /* 0x000fe2000fffe0ff */
[----:B------:R3:W-:Y:S01]  /*7650*/  UTMASTG.3D [UR4], [UR8] ;  /* 0x00000004080073b5 */ /* 0x0007e20008010000 */
[----:B------:R0:W-:Y:S01]  /*7660*/  UTMACMDFLUSH ;  /* 0x00000000000079b7 */ /* 0x0001e20000000000 */
[----:B---3--:R-:W-:Y:S04]  /*7670*/  DEPBAR.LE SB0, 0x0 ;  /* 0x000080000000791a */ /* 0x008fe80000000000 */
.L_x_126:
[----:B------:R-:W-:Y:S05]  /*7680*/  BSYNC.RECONVERGENT B0 ;  /* 0x0000000000007941 */ /* 0x000fea0003800200 */
.L_x_125:
[----:B------:R-:W-:Y:S01]  /*7690*/  BAR.SYNC.DEFER_BLOCKING 0x1, 0x80 ;  /* 0x0042000000007b1d */ /* 0x000fe20000010000 */
[----:B------:R-:W-:Y:S01]  /*76a0*/  ISETP.NE.AND P0, PT, R83, 0x2, PT ;  /* 0x000000025300780c */ /* 0x000fe20003f05270 */
[----:B------:R-:W-:Y:S01]  /*76b0*/  UISETP.NE.AND UP0, UPT, UR61, URZ, UPT ;  /* 0x000000ff3d00728c */ /* 0x000fe2000bf05270 */
[----:B------:R-:W-:Y:S01]  /*76c0*/  ISETP.NE.AND P1, PT, R36, 0x4, PT ;  /* 0x000000042400780c */ /* 0x000fe20003f25270 */
[----:B------:R-:W-:Y:S01]  /*76d0*/  UIADD3 UR51, UPT, UPT, UR42, UR48, URZ ;  /* 0x000000302a337290 */ /* 0x000fe2000fffe0ff */
[----:B------:R-:W-:Y:S01]  /*76e0*/  SEL R2, RZ, 0x1, P0 ;  /* 0x00000001ff027807 */ /* 0x000fe20000000000 */
[----:B------:R-:W-:Y:S01]  /*76f0*/  UIADD3 UR50, UPT, UPT, UR43, UR49, URZ ;  /* 0x000000312b327290 */ /* 0x000fe2000fffe0ff */
[----:B------:R-:W-:Y:S02]  /*7700*/  SEL R0, RZ, 0x1, P1 ;  /* 0x00000001ff007807 */ /* 0x000fe40000800000 */
[----:B------:R-:W-:Y:S02]  /*7710*/  LOP3.LUT R85, R85, R2, RZ, 0x3c, !PT ;  /* 0x0000000255557212 */ /* 0x000fe400078e3cff */
[----:B------:R-:W-:Y:S02]  /*7720*/  LOP3.LUT R86, R86, R0, RZ, 0x3c, !PT ;  /* 0x0000000056567212 */ /* 0x000fe400078e3cff */
[----:B------:R-:W-:Y:S02]  /*7730*/  SEL R83, R83, RZ, P0 ;  /* 0x000000ff53537207 */ /* 0x000fe40000000000 */
[----:B------:R-:W-:Y:S01]  /*7740*/  SEL R36, R36, RZ, P1 ;  /* 0x000000ff24247207 */ /* 0x000fe20000800000 */
[----:B------:R-:W-:Y:S01]  /*7750*/  UMOV UR36, UR60 ;  /* 0x0000003c00247c82 */ /* 0x000fe20008000000 */
[----:B------:R-:W-:Y:S05]  /*7760*/  BRA.U UP0, `(.L_x_127) ;  /* 0xffffffe500747547 */ /* 0x000fea000b83ffff */
[----:B------:R-:W-:Y:S05]  /*7770*/  EXIT ;  /* 0x000000000000794d */ /* 0x000fea0003800000 */
.L_x_25:
[----:B-1----:R1:W2:Y:S02]  /*7780*/  SYNCS.PHASECHK.TRANS64.TRYWAIT P0, [R0+URZ+0x1b0], R2 ;  /* 0x0001b002000075a7 */ /* 0x0022a400080011ff */
[----:B--2---:R-:W-:Y:S05]  /*7790*/  @!P0 NANOSLEEP.SYNCS 0x989680 ;  /* 0x009896800000895d */ /* 0x004fea0003900000 */
[----:B------:R-:W2:Y:S02]  /*77a0*/  @!P0 SYNCS.PHASECHK.TRANS64 P0, [R0+URZ+0x1b0], R2 ;  /* 0x0001b002000085a7 */ /* 0x000ea400080010ff */
[----:B--2---:R-:W-:Y:S05]  /*77b0*/  @!P0 BRA `(.L_x_25) ;  /* 0xfffffffc00f08947 */ /* 0x004fea000383ffff */
[----:B------:R-:W-:Y:S05]  /*77c0*/  BRA `(.L_x_128) ;  /* 0xffffffa400847947 */ /* 0x000fea000383ffff */
.L_x_28:
[----:B-1----:R-:W-:-:S07]  /*77d0*/  MOV R0, UR33 ;  /* 0x0000002100007c02 */ /* 0x002fce0008000f00 */
.L_x_129:
[----:B-1----:R1:W2:Y:S02]  /*77e0*/  SYNCS.PHASECHK.TRANS64.TRYWAIT P0, [R0+URZ+0x90], R3 ;  /* 0x00009003000075a7 */ /* 0x0022a400080011ff */
[----:B--2---:R-:W-:Y:S05]  /*77f0*/  @!P0 NANOSLEEP.SYNCS 0x989680 ;  /* 0x009896800000895d */ /* 0x004fea0003900000 */
[----:B------:R-:W2:Y:S02]  /*7800*/  @!P0 SYNCS.PHASECHK.TRANS64 P0, [R0+URZ+0x90], R3 ;  /* 0x00009003000085a7 */ /* 0x000ea400080010ff */
[----:B--2---:R-:W-:Y:S05]  /*7810*/  @!P0 BRA `(.L_x_129) ;  /* 0xfffffffc00f08947 */ /* 0x004fea000383ffff */
[----:B------:R-:W-:Y:S05]  /*7820*/  BRA `(.L_x_27) ;  /* 0xffffffa400d47947 */ /* 0x000fea000383ffff */
.L_x_35:
[----:B-1----:R-:W-:-:S07]  /*7830*/  MOV R0, UR33 ;  /* 0x0000002100007c02 */ /* 0x002fce0008000f00 */
.L_x_130:
[----:B-1----:R1:W2:Y:S02]  /*7840*/  SYNCS.PHASECHK.TRANS64.TRYWAIT P0, [R0+URZ+0x90], R3 ;  /* 0x00009003000075a7 */ /* 0x0022a400080011ff */
[----:B--2---:R-:W-:Y:S05]  /*7850*/  @!P0 NANOSLEEP.SYNCS 0x989680 ;  /* 0x009896800000895d */ /* 0x004fea0003900000 */
[----:B------:R-:W2:Y:S02]  /*7860*/  @!P0 SYNCS.PHASECHK.TRANS64 P0, [R0+URZ+0x90], R3 ;  /* 0x00009003000085a7 */ /* 0x000ea400080010ff */
[----:B--2---:R-:W-:Y:S05]  /*7870*/  @!P0 BRA `(.L_x_130) ;  /* 0xfffffffc00f08947 */ /* 0x004fea000383ffff */
[----:B------:R-:W-:Y:S05]  /*7880*/  BRA `(.L_x_34) ;  /* 0xffffffa800987947 */ /* 0x000fea000383ffff */
.L_x_40:
[----:B-1----:R1:W2:Y:S02]  /*7890*/  SYNCS.PHASECHK.TRANS64.TRYWAIT P0, [R3+URZ+0x140], R0 ;  /* 0x00014000030075a7 */ /* 0x0022a400080011ff */
[----:B--2---:R-:W-:Y:S05]  /*78a0*/  @!P0 NANOSLEEP.SYNCS 0x989680 ;  /* 0x009896800000895d */ /* 0x004fea0003900000 */
[----:B------:R-:W2:Y:S02]  /*78b0*/  @!P0 SYNCS.PHASECHK.TRANS64 P0, [R3+URZ+0x140], R0 ;  /* 0x00014000030085a7 */ /* 0x000ea400080010ff */
[----:B--2---:R-:W-:Y:S05]  /*78c0*/  @!P0 BRA `(.L_x_40) ;  /* 0xfffffffc00f08947 */ /* 0x004fea000383ffff */
[----:B------:R-:W-:Y:S05]  /*78d0*/  BRA `(.L_x_131) ;  /* 0xffffffac00347947 */ /* 0x000fea000383ffff */
.L_x_44:
[----:B------:R-:W-:-:S07]  /*78e0*/  MOV R0, UR4 ;  /* 0x0000000400007c02 */ /* 0x000fce0008000f00 */
.L_x_132:
[----:B-1----:R1:W2:Y:S02]  /*78f0*/  SYNCS.PHASECHK.TRANS64.TRYWAIT P0, [R0+URZ], R2 ;  /* 0x00000002000075a7 */ /* 0x0022a400080011ff */
[----:B--2---:R-:W-:Y:S05]  /*7900*/  @!P0 NANOSLEEP.SYNCS 0x989680 ;  /* 0x009896800000895d */ /* 0x004fea0003900000 */
[----:B------:R-:W2:Y:S02]  /*7910*/  @!P0 SYNCS.PHASECHK.TRANS64 P0, [R0+URZ], R2 ;  /* 0x00000002000085a7 */ /* 0x000ea400080010ff */
[----:B--2---:R-:W-:Y:S05]  /*7920*/  @!P0 BRA `(.L_x_132) ;  /* 0xfffffffc00f08947 */ /* 0x004fea000383ffff */
[----:B------:R-:W-:Y:S05]  /*7930*/  BRA `(.L_x_133) ;  /* 0xffffffb000b87947 */ /* 0x000fea000383ffff */
.L_x_45:
[----:B------:R-:W-:-:S07]  /*7940*/  MOV R0, UR4 ;  /* 0x0000000400007c02 */ /* 0x000fce0008000f00 */
.L_x_134:
[----:B-1----:R1:W2:Y:S02]  /*7950*/  SYNCS.PHASECHK.TRANS64.TRYWAIT P0, [R0+URZ], R3 ;  /* 0x00000003000075a7 */ /* 0x0022a400080011ff */
[----:B--2---:R-:W-:Y:S05]  /*7960*/  @!P0 NANOSLEEP.SYNCS 0x989680 ;  /* 0x009896800000895d */ /* 0x004fea0003900000 */
[----:B------:R-:W2:Y:S02]  /*7970*/  @!P0 SYNCS.PHASECHK.TRANS64 P0, [R0+URZ], R3 ;  /* 0x00000003000085a7 */ /* 0x000ea400080010ff */
[----:B--2---:R-:W-:Y:S05]  /*7980*/  @!P0 BRA `(.L_x_134) ;  /* 0xfffffffc00f08947 */ /* 0x004fea000383ffff */
[----:B------:R-:W-:Y:S05]  /*7990*/  BRA `(.L_x_135) ;  /* 0xffffffb000c47947 */ /* 0x000fea000383ffff */
.L_x_46:
[----:B------:R-:W-:-:S07]  /*79a0*/  MOV R0, UR4 ;  /* 0x0000000400007c02 */ /* 0x000fce0008000f00 */
.L_x_136:
[----:B-1----:R1:W2:Y:S02]  /*79b0*/  SYNCS.PHASECHK.TRANS64.TRYWAIT P0, [R0+URZ], R3 ;  /* 0x00000003000075a7 */ /* 0x0022a400080011ff */
[----:B--2---:R-:W-:Y:S05]  /*79c0*/  @!P0 NANOSLEEP.SYNCS 0x989680 ;  /* 0x009896800000895d */ /* 0x004fea0003900000 */
[----:B------:R-:W2:Y:S02]  /*79d0*/  @!P0 SYNCS.PHASECHK.TRANS64 P0, [R0+URZ], R3 ;  /* 0x00000003000085a7 */ /* 0x000ea400080010ff */
[----:B--2---:R-:W-:Y:S05]  /*79e0*/  @!P0 BRA `(.L_x_136) ;  /* 0xfffffffc00f08947 */ /* 0x004fea000383ffff */
[----:B------:R-:W-:Y:S05]  /*79f0*/  BRA `(.L_x_137) ;  /* 0xffffffb000d07947 */ /* 0x000fea000383ffff */
.L_x_47:
[----:B------:R-:W-:-:S07]  /*7a00*/  MOV R0, UR4 ;  /* 0x0000000400007c02 */ /* 0x000fce0008000f00 */
.L_x_138:
[----:B-1----:R1:W2:Y:S02]  /*7a10*/  SYNCS.PHASECHK.TRANS64.TRYWAIT P0, [R0+URZ], R3 ;  /* 0x00000003000075a7 */ /* 0x0022a400080011ff */
[----:B--2---:R-:W-:Y:S05]  /*7a20*/  @!P0 NANOSLEEP.SYNCS 0x989680 ;  /* 0x009896800000895d */ /* 0x004fea0003900000 */
[----:B------:R-:W2:Y:S02]  /*7a30*/  @!P0 SYNCS.PHASECHK.TRANS64 P0, [R0+URZ], R3 ;  /* 0x00000003000085a7 */ /* 0x000ea400080010ff */
[----:B--2---:R-:W-:Y:S05]  /*7a40*/  @!P0 BRA `(.L_x_138) ;  /* 0xfffffffc00f08947 */ /* 0x004fea000383ffff */
[----:B------:R-:W-:Y:S05]  /*7a50*/  BRA `(.L_x_139) ;  /* 0xffffffb000dc7947 */ /* 0x000fea000383ffff */
.L_x_48:
[----:B------:R-:W-:-:S07]  /*7a60*/  MOV R0, UR4 ;  /* 0x0000000400007c02 */ /* 0x000fce0008000f00 */
.L_x_140:
[----:B-1----:R1:W2:Y:S02]  /*7a70*/  SYNCS.PHASECHK.TRANS64.TRYWAIT P0, [R0+URZ], R3 ;  /* 0x00000003000075a7 */ /* 0x0022a400080011ff */
[----:B--2---:R-:W-:Y:S05]  /*7a80*/  @!P0 NANOSLEEP.SYNCS 0x989680 ;  /* 0x009896800000895d */ /* 0x004fea0003900000 */
[----:B------:R-:W2:Y:S02]  /*7a90*/  @!P0 SYNCS.PHASECHK.TRANS64 P0, [R0+URZ], R3 ;  /* 0x00000003000085a7 */ /* 0x000ea400080010ff */
[----:B--2---:R-:W-:Y:S05]  /*7aa0*/  @!P0 BRA `(.L_x_140) ;  /* 0xfffffffc00f08947 */ /* 0x004fea000383ffff */
[----:B------:R-:W-:Y:S05]  /*7ab0*/  BRA `(.L_x_141) ;  /* 0xffffffb000e87947 */ /* 0x000fea000383ffff */
.L_x_49:
[----:B------:R-:W-:-:S07]  /*7ac0*/  MOV R0, UR4 ;  /* 0x0000000400007c02 */ /* 0x000fce0008000f00 */
.L_x_142:
[----:B-1----:R1:W2:Y:S02]  /*7ad0*/  SYNCS.PHASECHK.TRANS64.TRYWAIT P0, [R0+URZ], R3 ;  /* 0x00000003000075a7 */ /* 0x0022a400080011ff */
[----:B--2---:R-:W-:Y:S05]  /*7ae0*/  @!P0 NANOSLEEP.SYNCS 0x989680 ;  /* 0x009896800000895d */ /* 0x004fea0003900000 */
[----:B------:R-:W2:Y:S02]  /*7af0*/  @!P0 SYNCS.PHASECHK.TRANS64 P0, [R0+URZ], R3 ;  /* 0x00000003000085a7 */ /* 0x000ea400080010ff */
[----:B--2---:R-:W-:Y:S05]  /*7b00*/  @!P0 BRA `(.L_x_142) ;  /* 0xfffffffc00f08947 */ /* 0x004fea000383ffff */
[----:B------:R-:W-:Y:S05]  /*7b10*/  BRA `(.L_x_143) ;  /* 0xffffffb000f47947 */ /* 0x000fea000383ffff */
.L_x_50:
[----:B------:R-:W-:-:S07]  /*7b20*/  MOV R0, UR4 ;  /* 0x0000000400007c02 */ /* 0x000fce0008000f00 */
.L_x_144:
[----:B-1----:R1:W2:Y:S02]  /*7b30*/  SYNCS.PHASECHK.TRANS64.TRYWAIT P0, [R0+URZ], R3 ;  /* 0x00000003000075a7 */ /* 0x0022a400080011ff */
[----:B--2---:R-:W-:Y:S05]  /*7b40*/  @!P0 NANOSLEEP.SYNCS 0x989680 ;  /* 0x009896800000895d */ /* 0x004fea0003900000 */
[----:B------:R-:W2:Y:S02]  /*7b50*/  @!P0 SYNCS.PHASECHK.TRANS64 P0, [R0+URZ], R3 ;  /* 0x00000003000085a7 */ /* 0x000ea400080010ff */
[----:B--2---:R-:W-:Y:S05]  /*7b60*/  @!P0 BRA `(.L_x_144) ;  /* 0xfffffffc00f08947 */ /* 0x004fea000383ffff */
[----:B------:R-:W-:Y:S05]  /*7b70*/  BRA `(.L_x_145) ;  /* 0xffffffb400007947 */ /* 0x000fea000383ffff */
.L_x_51:
[----:B------:R-:W-:-:S07]  /*7b80*/  MOV R0, UR4 ;  /* 0x0000000400007c02 */ /* 0x000fce0008000f00 */
.L_x_146:
[----:B-1----:R1:W2:Y:S02]  /*7b90*/  SYNCS.PHASECHK.TRANS64.TRYWAIT P0, [R0+URZ], R3 ;  /* 0x00000003000075a7 */ /* 0x0022a400080011ff */
[----:B--2---:R-:W-:Y:S05]  /*7ba0*/  @!P0 NANOSLEEP.SYNCS 0x989680 ;  /* 0x009896800000895d */ /* 0x004fea0003900000 */
[----:B------:R-:W2:Y:S02]  /*7bb0*/  @!P0 SYNCS.PHASECHK.TRANS64 P0, [R0+URZ], R3 ;  /* 0x00000003000085a7 */ /* 0x000ea400080010ff */
[----:B--2---:R-:W-:Y:S05]  /*7bc0*/  @!P0 BRA `(.L_x_146) ;  /* 0xfffffffc00f08947 */ /* 0x004fea000383ffff */
[----:B------:R-:W-:Y:S05]  /*7bd0*/  BRA `(.L_x_147) ;  /* 0xffffffb4000c7947 */ /* 0x000fea000383ffff */
.L_x_52:
[----:B------:R-:W-:-:S07]  /*7be0*/  MOV R0, UR4 ;  /* 0x0000000400007c02 */ /* 0x000fce0008000f00 */
.L_x_148:
[----:B-1----:R1:W2:Y:S02]  /*7bf0*/  SYNCS.PHASECHK.TRANS64.TRYWAIT P0, [R0+URZ], R3 ;  /* 0x00000003000075a7 */ /* 0x0022a400080011ff */
[----:B--2---:R-:W-:Y:S05]  /*7c00*/  @!P0 NANOSLEEP.SYNCS 0x989680 ;  /* 0x009896800000895d */ /* 0x004fea0003900000 */
[----:B------:R-:W2:Y:S02]  /*7c10*/  @!P0 SYNCS.PHASECHK.TRANS64 P0, [R0+URZ], R3 ;  /* 0x00000003000085a7 */ /* 0x000ea400080010ff */
[----:B--2---:R-:W-:Y:S05]  /*7c20*/  @!P0 BRA `(.L_x_148) ;  /* 0xfffffffc00f08947 */ /* 0x004fea000383ffff */
[----:B------:R-:W-:Y:S05]  /*7c30*/  BRA `(.L_x_149) ;  /* 0xffffffb400187947 */ /* 0x000fea000383ffff */
.L_x_53:
[----:B------:R-:W-:-:S07]  /*7c40*/  MOV R0, UR4 ;  /* 0x0000000400007c02 */ /* 0x000fce0008000f00 */
.L_x_150:
[----:B-1----:R1:W2:Y:S02]  /*7c50*/  SYNCS.PHASECHK.TRANS64.TRYWAIT P0, [R0+URZ], R3 ;  /* 0x00000003000075a7 */ /* 0x0022a400080011ff */
[----:B--2---:R-:W-:Y:S05]  /*7c60*/  @!P0 NANOSLEEP.SYNCS 0x989680 ;  /* 0x009896800000895d */ /* 0x004fea0003900000 */
[----:B------:R-:W2:Y:S02]  /*7c70*/  @!P0 SYNCS.PHASECHK.TRANS64 P0, [R0+URZ], R3 ;  /* 0x00000003000085a7 */ /* 0x000ea400080010ff */
[----:B--2---:R-:W-:Y:S05]  /*7c80*/  @!P0 BRA `(.L_x_150) ;  /* 0xfffffffc00f08947 */ /* 0x004fea000383ffff */
[----:B------:R-:W-:Y:S05]  /*7c90*/  BRA `(.L_x_151) ;  /* 0xffffffb400247947 */ /* 0x000fea000383ffff */
.L_x_54:
[----:B------:R-:W-:-:S07]  /*7ca0*/  MOV R0, UR4 ;  /* 0x0000000400007c02 */ /* 0x000fce0008000f00 */
.L_x_152:
[----:B-1----:R1:W2:Y:S02]  /*7cb0*/  SYNCS.PHASECHK.TRANS64.TRYWAIT P0, [R0+URZ], R3 ;  /* 0x00000003000075a7 */ /* 0x0022a400080011ff */
[----:B--2---:R-:W-:Y:S05]  /*7cc0*/  @!P0 NANOSLEEP.SYNCS 0x989680 ;  /* 0x009896800000895d */ /* 0x004fea0003900000 */
[----:B------:R-:W2:Y:S02]  /*7cd0*/  @!P0 SYNCS.PHASECHK.TRANS64 P0, [R0+URZ], R3 ;  /* 0x00000003000085a7 */ /* 0x000ea400080010ff */
[----:B--2---:R-:W-:Y:S05]  /*7ce0*/  @!P0 BRA `(.L_x_152) ;  /* 0xfffffffc00f08947 */ /* 0x004fea000383ffff */
[----:B------:R-:W-:Y:S05]  /*7cf0*/  BRA `(.L_x_153) ;  /* 0xffffffb400307947 */ /* 0x000fea000383ffff */
.L_x_55:
[----:B------:R-:W-:-:S07]  /*7d00*/  MOV R0, UR4 ;  /* 0x0000000400007c02 */ /* 0x000fce0008000f00 */
.L_x_154:
[----:B-1----:R1:W2:Y:S02]  /*7d10*/  SYNCS.PHASECHK.TRANS64.TRYWAIT P0, [R0+URZ], R3 ;  /* 0x00000003000075a7 */ /* 0x0022a400080011ff */
[----:B--2---:R-:W-:Y:S05]  /*7d20*/  @!P0 NANOSLEEP.SYNCS 0x989680 ;  /* 0x009896800000895d */ /* 0x004fea0003900000 */
[----:B------:R-:W2:Y:S02]  /*7d30*/  @!P0 SYNCS.PHASECHK.TRANS64 P0, [R0+URZ], R3 ;  /* 0x00000003000085a7 */ /* 0x000ea400080010ff */
[----:B--2---:R-:W-:Y:S05]  /*7d40*/  @!P0 BRA `(.L_x_154) ;  /* 0xfffffffc00f08947 */ /* 0x004fea000383ffff */
[----:B------:R-:W-:Y:S05]  /*7d50*/  BRA `(.L_x_155) ;  /* 0xffffffb4003c7947 */ /* 0x000fea000383ffff */
.L_x_56:
[----:B------:R-:W-:-:S07]  /*7d60*/  MOV R0, UR4 ;  /* 0x0000000400007c02 */ /* 0x000fce0008000f00 */
.L_x_156:
[----:B-1----:R1:W2:Y:S02]  /*7d70*/  SYNCS.PHASECHK.TRANS64.TRYWAIT P0, [R0+URZ], R3 ;  /* 0x00000003000075a7 */ /* 0x0022a400080011ff */
[----:B--2---:R-:W-:Y:S05]  /*7d80*/  @!P0 NANOSLEEP.SYNCS 0x989680 ;  /* 0x009896800000895d */ /* 0x004fea0003900000 */
[----:B------:R-:W2:Y:S02]  /*7d90*/  @!P0 SYNCS.PHASECHK.TRANS64 P0, [R0+URZ], R3 ;  /* 0x00000003000085a7 */ /* 0x000ea400080010ff */
[----:B--2---:R-:W-:Y:S05]  /*7da0*/  @!P0 BRA `(.L_x_156) ;  /* 0xfffffffc00f08947 */ /* 0x004fea000383ffff */
[----:B------:R-:W-:Y:S05]  /*7db0*/  BRA `(.L_x_157) ;  /* 0xffffffb400487947 */ /* 0x000fea000383ffff */
.L_x_57:
[----:B------:R-:W-:-:S07]  /*7dc0*/  MOV R0, UR4 ;  /* 0x0000000400007c02 */ /* 0x000fce0008000f00 */
.L_x_158:
[----:B-1----:R1:W2:Y:S02]  /*7dd0*/  SYNCS.PHASECHK.TRANS64.TRYWAIT P0, [R0+URZ], R3 ;  /* 0x00000003000075a7 */ /* 0x0022a400080011ff */
[----:B--2---:R-:W-:Y:S05]  /*7de0*/  @!P0 NANOSLEEP.SYNCS 0x989680 ;  /* 0x009896800000895d */ /* 0x004fea0003900000 */
[----:B------:R-:W2:Y:S02]  /*7df0*/  @!P0 SYNCS.PHASECHK.TRANS64 P0, [R0+URZ], R3 ;  /* 0x00000003000085a7 */ /* 0x000ea400080010ff */
[----:B--2---:R-:W-:Y:S05]  /*7e00*/  @!P0 BRA `(.L_x_158) ;  /* 0xfffffffc00f08947 */ /* 0x004fea000383ffff */
[----:B------:R-:W-:Y:S05]  /*7e10*/  BRA `(.L_x_159) ;  /* 0xffffffb400547947 */ /* 0x000fea000383ffff */
.L_x_58:
[----:B------:R-:W-:-:S07]  /*7e20*/  MOV R0, UR4 ;  /* 0x0000000400007c02 */ /* 0x000fce0008000f00 */
.L_x_160:
[----:B-1----:R1:W2:Y:S02]  /*7e30*/  SYNCS.PHASECHK.TRANS64.TRYWAIT P0, [R0+URZ], R3 ;  /* 0x00000003000075a7 */ /* 0x0022a400080011ff */
[----:B--2---:R-:W-:Y:S05]  /*7e40*/  @!P0 NANOSLEEP.SYNCS 0x989680 ;  /* 0x009896800000895d */ /* 0x004fea0003900000 */
[----:B------:R-:W2:Y:S02]  /*7e50*/  @!P0 SYNCS.PHASECHK.TRANS64 P0, [R0+URZ], R3 ;  /* 0x00000003000085a7 */ /* 0x000ea400080010ff */
[----:B--2---:R-:W-:Y:S05]  /*7e60*/  @!P0 BRA `(.L_x_160) ;  /* 0xfffffffc00f08947 */ /* 0x004fea000383ffff */
[----:B------:R-:W-:Y:S05]  /*7e70*/  BRA `(.L_x_161) ;  /* 0xffffffb400607947 */ /* 0x000fea000383ffff */
.L_x_59:
[----:B------:R-:W-:-:S07]  /*7e80*/  MOV R0, UR4 ;  /* 0x0000000400007c02 */ /* 0x000fce0008000f00 */
.L_x_162:
[----:B-1----:R1:W2:Y:S02]  /*7e90*/  SYNCS.PHASECHK.TRANS64.TRYWAIT P0, [R0+URZ], R3 ;  /* 0x00000003000075a7 */ /* 0x0022a400080011ff */
[----:B--2---:R-:W-:Y:S05]  /*7ea0*/  @!P0 NANOSLEEP.SYNCS 0x989680 ;  /* 0x009896800000895d */ /* 0x004fea0003900000 */
[----:B------:R-:W2:Y:S02]  /*7eb0*/  @!P0 SYNCS.PHASECHK.TRANS64 P0, [R0+URZ], R3 ;  /* 0x00000003000085a7 */ /* 0x000ea400080010ff */
[----:B--2---:R-:W-:Y:S05]  /*7ec0*/  @!P0 BRA `(.L_x_162) ;  /* 0xfffffffc00f08947 */ /* 0x004fea000383ffff */
[----:B------:R-:W-:Y:S05]  /*7ed0*/  BRA `(.L_x_163) ;  /* 0xffffffb4006c7947 */ /* 0x000fea000383ffff */
.L_x_60:
[----:B------:R-:W-:-:S07]  /*7ee0*/  MOV R0, UR4 ;  /* 0x0000000400007c02 */ /* 0x000fce0008000f00 */
.L_x_164:
[----:B-1----:R1:W2:Y:S02]  /*7ef0*/  SYNCS.PHASECHK.TRANS64.TRYWAIT P0, [R0+URZ], R3 ;  /* 0x00000003000075a7 */ /* 0x0022a400080011ff */
[----:B--2---:R-:W-:Y:S05]  /*7f00*/  @!P0 NANOSLEEP.SYNCS 0x989680 ;  /* 0x009896800000895d */ /* 0x004fea0003900000 */
[----:B------:R-:W2:Y:S02]  /*7f10*/  @!P0 SYNCS.PHASECHK.TRANS64 P0, [R0+URZ], R3 ;  /* 0x00000003000085a7 */ /* 0x000ea400080010ff */
[----:B--2---:R-:W-:Y:S05]  /*7f20*/  @!P0 BRA `(.L_x_164) ;  /* 0xfffffffc00f08947 */ /* 0x004fea000383ffff */
[----:B------:R-:W-:Y:S05]  /*7f30*/  BRA `(.L_x_165) ;  /* 0xffffffb400787947 */ /* 0x000fea000383ffff */
.L_x_63:
[----:B-1----:R1:W2:Y:S02]  /*7f40*/  SYNCS.PHASECHK.TRANS64.TRYWAIT P0, [R2+URZ+0x1a0], R4 ;  /* 0x0001a004020075a7 */ /* 0x0022a400080011ff */
[----:B--2---:R-:W-:Y:S05]  /*7f50*/  @!P0 NANOSLEEP.SYNCS 0x989680 ;  /* 0x009896800000895d */ /* 0x004fea0003900000 */
[----:B------:R-:W2:Y:S02]  /*7f60*/  @!P0 SYNCS.PHASECHK.TRANS64 P0, [R2+URZ+0x1a0], R4 ;  /* 0x0001a004020085a7 */ /* 0x000ea400080010ff */
[----:B--2---:R-:W-:Y:S05]  /*7f70*/  @!P0 BRA `(.L_x_63) ;  /* 0xfffffffc00f08947 */ /* 0x004fea000383ffff */
[----:B------:R-:W-:Y:S05]  /*7f80*/  BRA `(.L_x_166) ;  /* 0xffffffb400d47947 */ /* 0x000fea000383ffff */
.L_x_64:
[----:B------:R-:W-:-:S07]  /*7f90*/  MOV R2, UR5 ;  /* 0x0000000500027c02 */ /* 0x000fce0008000f00 */
.L_x_167:
[----:B-1----:R1:W2:Y:S02]  /*7fa0*/  SYNCS.PHASECHK.TRANS64.TRYWAIT P0, [R2+URZ+0x150], R5 ;  /* 0x00015005020075a7 */ /* 0x0022a400080011ff */
[----:B--2---:R-:W-:Y:S05]  /*7fb0*/  @!P0 NANOSLEEP.SYNCS 0x989680 ;  /* 0x009896800000895d */ /* 0x004fea0003900000 */
[----:B------:R-:W2:Y:S02]  /*7fc0*/  @!P0 SYNCS.PHASECHK.TRANS64 P0, [R2+URZ+0x150], R5 ;  /* 0x00015005020085a7 */ /* 0x000ea400080010ff */
[----:B--2---:R-:W-:Y:S05]  /*7fd0*/  @!P0 BRA `(.L_x_167) ;  /* 0xfffffffc00f08947 */ /* 0x004fea000383ffff */
[----:B------:R-:W-:Y:S05]  /*7fe0*/  BRA `(.L_x_168) ;  /* 0xffffffb400e47947 */ /* 0x000fea000383ffff */
.L_x_65:
[----:B-1----:R1:W2:Y:S02]  /*7ff0*/  SYNCS.PHASECHK.TRANS64.TRYWAIT P1, [R2+URZ+0x140], R4 ;  /* 0x00014004020075a7 */ /* 0x0022a400080211ff */
[----:B--2---:R-:W-:Y:S05]  /*8000*/  @!P1 NANOSLEEP.SYNCS 0x989680 ;  /* 0x009896800000995d */ /* 0x004fea0003900000 */
[----:B------:R-:W2:Y:S02]  /*8010*/  @!P1 SYNCS.PHASECHK.TRANS64 P1, [R2+URZ+0x140], R4 ;  /* 0x00014004020095a7 */ /* 0x000ea400080210ff */
[----:B--2---:R-:W-:Y:S05]  /*8020*/  @!P1 BRA `(.L_x_65) ;  /* 0xfffffffc00f09947 */ /* 0x004fea000383ffff */
[----:B------:R-:W-:Y:S05]  /*8030*/  BRA `(.L_x_169) ;  /* 0xffffffb800147947 */ /* 0x000fea000383ffff */
.L_x_68:
[----:B------:R-:W-:-:S07]  /*8040*/  MOV R0, UR5 ;  /* 0x0000000500007c02 */ /* 0x000fce0008000f00 */
.L_x_170:
[----:B-1----:R1:W2:Y:S02]  /*8050*/  SYNCS.PHASECHK.TRANS64.TRYWAIT P0, [R0+URZ+0x150], R2 ;  /* 0x00015002000075a7 */ /* 0x0022a400080011ff */
[----:B--2---:R-:W-:Y:S05]  /*8060*/  @!P0 NANOSLEEP.SYNCS 0x989680 ;  /* 0x009896800000895d */ /* 0x004fea0003900000 */
[----:B------:R-:W2:Y:S02]  /*8070*/  @!P0 SYNCS.PHASECHK.TRANS64 P0, [R0+URZ+0x150], R2 ;  /* 0x00015002000085a7 */ /* 0x000ea400080010ff */
[----:B--2---:R-:W-:Y:S05]  /*8080*/  @!P0 BRA `(.L_x_170) ;  /* 0xfffffffc00f08947 */ /* 0x004fea000383ffff */
[----:B------:R-:W-:Y:S05]  /*8090*/  BRA `(.L_x_67) ;  /* 0xffffffb800687947 */ /* 0x000fea000383ffff */
.L_x_77:
[----:B-1----:R-:W-:-:S04]  /*80a0*/  MOV R5, UR4 ;  /* 0x0000000400057c02 */ /* 0x002fc80008000f00 */
[----:B------:R1:W2:Y:S03]  /*80b0*/  SYNCS.PHASECHK.TRANS64.TRYWAIT P0, [R5+URZ+0x8], R6 ;  /* 0x00000806050075a7 */ /* 0x0002a600080011ff */
[----:B--2---:R-:W-:Y:S05]  /*80c0*/  @!P0 NANOSLEEP.SYNCS 0x989680 ;  /* 0x009896800000895d */ /* 0x004fea0003900000 */
[----:B------:R-:W2:Y:S02]  /*80d0*/  @!P0 SYNCS.PHASECHK.TRANS64 P0, [R5+URZ+0x8], R6 ;  /* 0x00000806050085a7 */ /* 0x000ea400080010ff */
[----:B--2---:R-:W-:Y:S05]  /*80e0*/  @!P0 BRA `(.L_x_77) ;  /* 0xfffffffc00ec8947 */ /* 0x004fea000383ffff */
[----:B------:R-:W-:Y:S05]  /*80f0*/  BRA `(.L_x_76) ;  /* 0xffffffbc001c7947 */ /* 0x000fea000383ffff */
.L_x_79:
[----:B------:R-:W-:Y:S01]  /*8100*/  BSSY B0, `(.L_x_171) ;  /* 0x0000006000007945 */ /* 0x000fe20003800000 */
[----:B------:R-:W-:-:S07]  /*8110*/  MOV R15, 0xffffffff ;  /* 0xffffffff000f7802 */ /* 0x000fce0000000f00 */
[----:B-1---5:R-:W-:Y:S05]  /*8120*/  WARPSYNC.COLLECTIVE R15, `(.L_x_172) ;  /* 0x000000000f0c7348 */ /* 0x022fea0003c00000 */
[----:B------:R-:W-:Y:S02]  /*8130*/  ELECT P6, UR79, PT ;  /* 0x00000000004f782f */ /* 0x000fe400038c0000 */
[----:B------:R-:W-:Y:S01]  /*8140*/  MOV R14, UR79 ;  /* 0x0000004f000e7c02 */ /* 0x000fe20008000f00 */
[----:B-1---5:R-:W-:Y:S10]  /*8150*/  ENDCOLLECTIVE ;  /* 0x000000000000791b */ /* 0x022ff40003800000 */
.L_x_172:
[----:B------:R-:W-:Y:S05]  /*8160*/  BSYNC B0 ;  /* 0x0000000000007941 */ /* 0x000fea0003800000 */
.L_x_171:
[----:B------:R-:W-:Y:S01]  /*8170*/  PLOP3.LUT P0, PT, P6, PT, PT, 0x80, 0x8 ;  /* 0x000000000008781c */ /* 0x000fe2000370f070 */
[----:B------:R-:W-:-:S12]  /*8180*/  BRA `(.L_x_173) ;  /* 0xffffffbc00487947 */ /* 0x000fd8000383ffff */
.L_x_81:
[----:B-1----:R-:W-:-:S04]  /*8190*/  MOV R0, UR4 ;  /* 0x0000000400007c02 */ /* 0x002fc80008000f00 */
[----:B------:R1:W2:Y:S03]  /*81a0*/  SYNCS.PHASECHK.TRANS64.TRYWAIT P0, [R0+URZ+0x8], R4 ;  /* 0x00000804000075a7 */ /* 0x0002a600080011ff */
[----:B--2---:R-:W-:Y:S05]  /*81b0*/  @!P0 NANOSLEEP.SYNCS 0x989680 ;  /* 0x009896800000895d */ /* 0x004fea0003900000 */
[----:B------:R-:W2:Y:S02]  /*81c0*/  @!P0 SYNCS.PHASECHK.TRANS64 P0, [R0+URZ+0x8], R4 ;  /* 0x00000804000085a7 */ /* 0x000ea400080010ff */
[----:B--2---:R-:W-:Y:S05]  /*81d0*/  @!P0 BRA `(.L_x_81) ;  /* 0xfffffffc00ec8947 */ /* 0x004fea000383ffff */
[----:B------:R-:W-:Y:S05]  /*81e0*/  BRA `(.L_x_80) ;  /* 0xffffffbc004c7947 */ /* 0x000fea000383ffff */
.L_x_82:
[----:B-1----:R1:W2:Y:S02]  /*81f0*/  SYNCS.PHASECHK.TRANS64.TRYWAIT P0, [R0+URZ+0x140], R4 ;  /* 0x00014004000075a7 */ /* 0x0022a400080011ff */
[----:B--2---:R-:W-:Y:S05]  /*8200*/  @!P0 NANOSLEEP.SYNCS 0x989680 ;  /* 0x009896800000895d */ /* 0x004fea0003900000 */
[----:B------:R-:W2:Y:S02]  /*8210*/  @!P0 SYNCS.PHASECHK.TRANS64 P0, [R0+URZ+0x140], R4 ;  /* 0x00014004000085a7 */ /* 0x000ea400080010ff */
[----:B--2---:R-:W-:Y:S05]  /*8220*/  @!P0 BRA `(.L_x_82) ;  /* 0xfffffffc00f08947 */ /* 0x004fea000383ffff */
[----:B------:R-:W-:Y:S05]  /*8230*/  BRA `(.L_x_174) ;  /* 0xffffffc000387947 */ /* 0x000fea000383ffff */
.L_x_84:
[----:B------:R-:W-:-:S07]  /*8240*/  MOV R0, UR7 ;  /* 0x0000000700007c02 */ /* 0x000fce0008000f00 */
.L_x_175:
[----:B-1----:R1:W2:Y:S02]  /*8250*/  SYNCS.PHASECHK.TRANS64.TRYWAIT P0, [R0+URZ+0x180], R4 ;  /* 0x00018004000075a7 */ /* 0x0022a400080011ff */
[----:B--2---:R-:W-:Y:S05]  /*8260*/  @!P0 NANOSLEEP.SYNCS 0x989680 ;  /* 0x009896800000895d */ /* 0x004fea0003900000 */
[----:B------:R-:W2:Y:S02]  /*8270*/  @!P0 SYNCS.PHASECHK.TRANS64 P0, [R0+URZ+0x180], R4 ;  /* 0x00018004000085a7 */ /* 0x000ea400080010ff */
[----:B--2---:R-:W-:Y:S05]  /*8280*/  @!P0 BRA `(.L_x_175) ;  /* 0xfffffffc00f08947 */ /* 0x004fea000383ffff */
[----:B------:R-:W-:Y:S05]  /*8290*/  BRA `(.L_x_176) ;  /* 0xffffffc000847947 */ /* 0x000fea000383ffff */
.L_x_87:
[----:B------:R-:W-:Y:S07]  /*82a0*/  MOV R0, UR6 ;  /* 0x0000000600007c02 */ /* 0x000fee0008000f00 */
.L_x_177:
[----:B-1----:R1:W2:Y:S02]  /*82b0*/  SYNCS.PHASECHK.TRANS64.TRYWAIT P0, [R0+URZ], R4 ;  /* 0x00000004000075a7 */ /* 0x0022a400080011ff */
[----:B--2---:R-:W-:Y:S05]  /*82c0*/  @!P0 NANOSLEEP.SYNCS 0x989680 ;  /* 0x009896800000895d */ /* 0x004fea0003900000 */
[----:B------:R-:W2:Y:S02]  /*82d0*/  @!P0 SYNCS.PHASECHK.TRANS64 P0, [R0+URZ], R4 ;  /* 0x00000004000085a7 */ /* 0x000ea400080010ff */
[----:B--2---:R-:W-:Y:S05]  /*82e0*/  @!P0 BRA `(.L_x_177) ;  /* 0xfffffffc00f08947 */ /* 0x004fea000383ffff */
[----:B------:R-:W-:Y:S05]  /*82f0*/  BRA `(.L_x_86) ;  /* 0xffffffc000987947 */ /* 0x000fea000383ffff */
.L_x_91:
[----:B-1----:R-:W-:-:S07]  /*8300*/  MOV R0, UR7 ;  /* 0x0000000700007c02 */ /* 0x002fce0008000f00 */
.L_x_178:
[----:B-1----:R1:W2:Y:S02]  /*8310*/  SYNCS.PHASECHK.TRANS64.TRYWAIT P0, [R0+URZ], R2 ;  /* 0x00000002000075a7 */ /* 0x0022a400080011ff */
[----:B--2---:R-:W-:Y:S05]  /*8320*/  @!P0 NANOSLEEP.SYNCS 0x989680 ;  /* 0x009896800000895d */ /* 0x004fea0003900000 */
[----:B------:R-:W2:Y:S02]  /*8330*/  @!P0 SYNCS.PHASECHK.TRANS64 P0, [R0+URZ], R2 ;  /* 0x00000002000085a7 */ /* 0x000ea400080010ff */
[----:B--2---:R-:W-:Y:S05]  /*8340*/  @!P0 BRA `(.L_x_178) ;  /* 0xfffffffc00f08947 */ /* 0x004fea000383ffff */
[----:B------:R-:W-:Y:S05]  /*8350*/  BRA `(.L_x_179) ;  /* 0xffffffc4008c7947 */ /* 0x000fea000383ffff */
.L_x_92:
[----:B------:R-:W-:-:S07]  /*8360*/  MOV R0, UR7 ;  /* 0x0000000700007c02 */ /* 0x000fce0008000f00 */
.L_x_180:
[----:B-1----:R1:W2:Y:S02]  /*8370*/  SYNCS.PHASECHK.TRANS64.TRYWAIT P0, [R0+URZ], R3 ;  /* 0x00000003000075a7 */ /* 0x0022a400080011ff */
[----:B--2---:R-:W-:Y:S05]  /*8380*/  @!P0 NANOSLEEP.SYNCS 0x989680 ;  /* 0x009896800000895d */ /* 0x004fea0003900000 */
[----:B------:R-:W2:Y:S02]  /*8390*/  @!P0 SYNCS.PHASECHK.TRANS64 P0, [R0+URZ], R3 ;  /* 0x00000003000085a7 */ /* 0x000ea400080010ff */
[----:B--2---:R-:W-:Y:S05]  /*83a0*/  @!P0 BRA `(.L_x_180) ;  /* 0xfffffffc00f08947 */ /* 0x004fea000383ffff */
[----:B------:R-:W-:Y:S05]  /*83b0*/  BRA `(.L_x_181) ;  /* 0xffffffc400987947 */ /* 0x000fea000383ffff */
.L_x_93:
[----:B------:R-:W-:-:S07]  /*83c0*/  MOV R0, UR7 ;  /* 0x0000000700007c02 */ /* 0x000fce0008000f00 */
.L_x_182:
[----:B-1----:R1:W2:Y:S02]  /*83d0*/  SYNCS.PHASECHK.TRANS64.TRYWAIT P0, [R0+URZ], R3 ;  /* 0x00000003000075a7 */ /* 0x0022a400080011ff */
[----:B--2---:R-:W-:Y:S05]  /*83e0*/  @!P0 NANOSLEEP.SYNCS 0x989680 ;  /* 0x009896800000895d */ /* 0x004fea0003900000 */
[----:B------:R-:W2:Y:S02]  /*83f0*/  @!P0 SYNCS.PHASECHK.TRANS64 P0, [R0+URZ], R3 ;  /* 0x00000003000085a7 */ /* 0x000ea400080010ff */
[----:B--2---:R-:W-:Y:S05]  /*8400*/  @!P0 BRA `(.L_x_182) ;  /* 0xfffffffc00f08947 */ /* 0x004fea000383ffff */
[----:B------:R-:W-:Y:S05]  /*8410*/  BRA `(.L_x_183) ;  /* 0xffffffc400a47947 */ /* 0x000fea000383ffff */
.L_x_96:
[----:B------:R-:W-:-:S07]  /*8420*/  MOV R0, UR5 ;  /* 0x0000000500007c02 */ /* 0x000fce0008000f00 */
.L_x_184:
[----:B-1----:R1:W2:Y:S02]  /*8430*/  SYNCS.PHASECHK.TRANS64.TRYWAIT P1, [R0+URZ+0x1c0], R2 ;  /* 0x0001c002000075a7 */ /* 0x0022a400080211ff */
[----:B--2---:R-:W-:Y:S05]  /*8440*/  @!P1 NANOSLEEP.SYNCS 0x989680 ;  /* 0x009896800000995d */ /* 0x004fea0003900000 */
[----:B------:R-:W2:Y:S02]  /*8450*/  @!P1 SYNCS.PHASECHK.TRANS64 P1, [R0+URZ+0x1c0], R2 ;  /* 0x0001c002000095a7 */ /* 0x000ea400080210ff */
[----:B--2---:R-:W-:Y:S05]  /*8460*/  @!P1 BRA `(.L_x_184) ;  /* 0xfffffffc00f09947 */ /* 0x004fea000383ffff */
[----:B------:R-:W-:Y:S05]  /*8470*/  BRA `(.L_x_185) ;  /* 0xffffffc400f07947 */ /* 0x000fea000383ffff */
.L_x_101:
[----:B---3--:R3:W1:Y:S02]  /*8480*/  SYNCS.PHASECHK.TRANS64.TRYWAIT P0, [R7+URZ+0x140], R0 ;  /* 0x00014000070075a7 */ /* 0x00866400080011ff */
[----:B-1----:R-:W-:Y:S05]  /*8490*/  @!P0 NANOSLEEP.SYNCS 0x989680 ;  /* 0x009896800000895d */ /* 0x002fea0003900000 */
[----:B------:R-:W1:Y:S02]  /*84a0*/  @!P0 SYNCS.PHASECHK.TRANS64 P0, [R7+URZ+0x140], R0 ;  /* 0x00014000070085a7 */ /* 0x000e6400080010ff */
[----:B-1----:R-:W-:Y:S05]  /*84b0*/  @!P0 BRA `(.L_x_101) ;  /* 0xfffffffc00f08947 */ /* 0x002fea000383ffff */
[----:B------:R-:W-:Y:S05]  /*84c0*/  BRA `(.L_x_186) ;  /* 0xffffffcc00087947 */ /* 0x000fea000383ffff */
.L_x_104:
[----:B-1----:R-:W-:Y:S07]  /*84d0*/  MOV R0, UR19 ;  /* 0x0000001300007c02 */ /* 0x002fee0008000f00 */
.L_x_187:
[----:B-1----:R1:W2:Y:S02]  /*84e0*/  SYNCS.PHASECHK.TRANS64.TRYWAIT P2, [R0+URZ+0x138], R7 ;  /* 0x00013807000075a7 */ /* 0x0022a400080411ff */
[----:B--2---:R-:W-:Y:S05]  /*84f0*/  @!P2 NANOSLEEP.SYNCS 0x989680 ;  /* 0x009896800000a95d */ /* 0x004fea0003900000 */
[----:B------:R-:W2:Y:S02]  /*8500*/  @!P2 SYNCS.PHASECHK.TRANS64 P2, [R0+URZ+0x138], R7 ;  /* 0x000138070000a5a7 */ /* 0x000ea400080410ff */
[----:B--2---:R-:W-:Y:S05]  /*8510*/  @!P2 BRA `(.L_x_187) ;  /* 0xfffffffc00f0a947 */ /* 0x004fea000383ffff */
[----:B------:R-:W-:Y:S05]  /*8520*/  BRA `(.L_x_103) ;  /* 0xffffffd000507947 */ /* 0x000fea000383ffff */
.L_x_107:
[----:B-1----:R-:W-:Y:S07]  /*8530*/  MOV R0, UR19 ;  /* 0x0000001300007c02 */ /* 0x002fee0008000f00 */
.L_x_188:
[----:B-1----:R1:W2:Y:S02]  /*8540*/  SYNCS.PHASECHK.TRANS64.TRYWAIT P0, [R0+URZ+0x128], R6 ;  /* 0x00012806000075a7 */ /* 0x0022a400080011ff */
[----:B--2---:R-:W-:Y:S05]  /*8550*/  @!P0 NANOSLEEP.SYNCS 0x989680 ;  /* 0x009896800000895d */ /* 0x004fea0003900000 */
[----:B------:R-:W2:Y:S02]  /*8560*/  @!P0 SYNCS.PHASECHK.TRANS64 P0, [R0+URZ+0x128], R6 ;  /* 0x00012806000085a7 */ /* 0x000ea400080010ff */
[----:B--2---:R-:W-:Y:S05]  /*8570*/  @!P0 BRA `(.L_x_188) ;  /* 0xfffffffc00f08947 */ /* 0x004fea000383ffff */
[----:B------:R-:W-:Y:S05]  /*8580*/  BRA `(.L_x_189) ;  /* 0xffffffd0009c7947 */ /* 0x000fea000383ffff */
.L_x_110:
[----:B--2---:R2:W4:Y:S02]  /*8590*/  SYNCS.PHASECHK.TRANS64.TRYWAIT P0, [R3+URZ+0x140], R0 ;  /* 0x00014000030075a7 */ /* 0x00452400080011ff */
[----:B----4-:R-:W-:Y:S05]  /*85a0*/  @!P0 NANOSLEEP.SYNCS 0x989680 ;  /* 0x009896800000895d */ /* 0x010fea0003900000 */
[----:B------:R-:W4:Y:S02]  /*85b0*/  @!P0 SYNCS.PHASECHK.TRANS64 P0, [R3+URZ+0x140], R0 ;  /* 0x00014000030085a7 */ /* 0x000f2400080010ff */
[----:B----4-:R-:W-:Y:S05]  /*85c0*/  @!P0 BRA `(.L_x_110) ;  /* 0xfffffffc00f08947 */ /* 0x010fea000383ffff */
[----:B------:R-:W-:Y:S05]  /*85d0*/  BRA `(.L_x_190) ;  /* 0xffffffd400ec7947 */ /* 0x000fea000383ffff */
.L_x_121:
[----:B-1----:R-:W-:Y:S04]  /*85e0*/  MOV R0, UR57 ;  /* 0x0000003900007c02 */ /* 0x002fe80008000f00 */
[----:B------:R1:W2:Y:S03]  /*85f0*/  SYNCS.PHASECHK.TRANS64.TRYWAIT P1, [R0+URZ+0x120], R3 ;  /* 0x00012003000075a7 */ /* 0x0002a600080211ff */
[----:B--2---:R-:W-:Y:S05]  /*8600*/  @!P1 NANOSLEEP.SYNCS 0x989680 ;  /* 0x009896800000995d */ /* 0x004fea0003900000 */
[----:B------:R-:W2:Y:S02]  /*8610*/  @!P1 SYNCS.PHASECHK.TRANS64 P1, [R0+URZ+0x120], R3 ;  /* 0x00012003000095a7 */ /* 0x000ea400080210ff */
[----:B--2---:R-:W-:Y:S05]  /*8620*/  @!P1 BRA `(.L_x_121) ;  /* 0xfffffffc00ec9947 */ /* 0x004fea000383ffff */
[----:B------:R-:W-:Y:S05]  /*8630*/  BRA `(.L_x_120) ;  /* 0xffffffe000fc7947 */ /* 0x000fea000383ffff */
.L_x_123:
[----:B------:R1:W1:Y:S02]  /*8640*/  SYNCS.PHASECHK.TRANS64.TRYWAIT P1, [R82+URZ+0x160], R4 ;  /* 0x00016004520075a7 */ /* 0x00026400080211ff */
[----:B-1----:R-:W-:Y:S05]  /*8650*/  @!P1 NANOSLEEP.SYNCS 0x989680 ;  /* 0x009896800000995d */ /* 0x002fea0003900000 */
[----:B------:R-:W1:Y:S02]  /*8660*/  @!P1 SYNCS.PHASECHK.TRANS64 P1, [R82+URZ+0x160], R4 ;  /* 0x00016004520095a7 */ /* 0x000e6400080210ff */
[----:B-1----:R-:W-:Y:S05]  /*8670*/  @!P1 BRA `(.L_x_123) ;  /* 0xfffffffc00f09947 */ /* 0x002fea000383ffff */
[----:B------:R-:W-:Y:S05]  /*8680*/  BRA `(.L_x_122) ;  /* 0xffffffe400387947 */ /* 0x000fea000383ffff */
        .weak           $__internal_0_$__cuda_sm10x_tcgen05_guardrail_trap_col_being_dealloced_not_returned_by_alloc
        .type           $__internal_0_$__cuda_sm10x_tcgen05_guardrail_trap_col_being_dealloced_not_returned_by_alloc,@function
        .size           $__internal_0_$__cuda_sm10x_tcgen05_guardrail_trap_col_being_dealloced_not_returned_by_alloc,($__internal_1_$__cuda_sm10x_tcgen05_guardrail_trap_phase_invalid_during_alloc - $__internal_0_$__cuda_sm10x_tcgen05_guardrail_trap_col_being_dealloced_not_returned_by_alloc)
$__internal_0_$__cuda_sm10x_tcgen05_guardrail_trap_col_being_dealloced_not_returned_by_alloc:
[----:B------:R-:W-:Y:S05]  /*8690*/  BPT.TRAP 0x1 ;  /* 0x000000040000795c */ /* 0x000fea0000300000 */
[----:B------:R-:W-:-:S04]  /*86a0*/  HFMA2 R3, -RZ, RZ, 0, 0 ;  /* 0x00000000ff037431 */ /* 0x000fc800000001ff */
[----:B------:R-:W-:Y:S05]  /*86b0*/  RET.REL.NODEC R2 `(_ZN7cutlass13device_kernelINS_4gemm6kernel13GemmUniversalIN4cute5tupleIJiiiiEEENS1_10collective13CollectiveMmaINS1_35MainloopSm100TmaUmmaWarpSpecializedILi18ELi2ELi4ENS5_IJNS4_1CILi4EEESB_NSA_ILi1EEEEEEEENS5_IJNSA_ILi128EEENSA_ILi64EEESF_EEENS_12float_e5m2_tENS5_IJlSC_lEEESI_SJ_NS4_8TiledMMAINS4_8MMA_AtomIJNS4_10MMA_TraitsINS4_25SM100_MMA_F8F6F4_2x1SM_SSEJSI_SI_fSF_SG_NS4_17integral_constantINS4_4UMMA5MajorELSQ_0EEESR_NSO_INSP_7ScaleInELSS_0EEEST_EEEEEENS4_6LayoutINS5_IJSC_SC_SC_EEENS5_IJNSA_ILi0EEESY_SY_EEEEENS5_IJNS4_10UnderscoreES11_S11_EEEEENS4_28SM100_TMA_2SM_LOAD_MULTICASTENS4_14ComposedLayoutINS4_7SwizzleILi3ELi4ELi3EEENS4_18smem_ptr_flag_bitsILi8EEENSW_INS5_IJNSA_ILi8EEESF_EEENS5_IJSF_SC_EEEEEEEvNS4_8identityES14_S1E_vS1F_EENS_8epilogue10collective18CollectiveEpilogueINS1H_23Sm100TmaWarpSpecializedILi1ELi1ELi32ELb0ELb0EEEJNS5_IJSG_SG_SF_EEENS5_IJNSW_ISG_SC_EES1N_EEESI_SJ_SI_SJ_NS1H_6fusion15FusionCallbacksIS1L_NS1P_17LinearCombinationISI_fSI_fLNS_15FloatRoundStyleE2EEES1M_S1O_JEEENS4_5SM1004TMEM4LOAD26SM100_TMEM_LOAD_32dp32b32xENS4_13SM90_TMA_LOADENS15_INS16_ILi2ELi4ELi3EEES19_NSW_INS5_IJS1A_SG_EEENS5_IJSG_SC_EEEEEEENS4_39AutoVectorizingCopyWithAssumedAlignmentILi128EEENS4_14SM90_TMA_STOREES24_S26_S26_EEEvvEEEEvNT_6ParamsE) ;  /* 0xffffff7802507950 */ /* 0x000fea0003c3ffff */
        .weak           $__internal_1_$__cuda_sm10x_tcgen05_guardrail_trap_phase_invalid_during_alloc
        .type           $__internal_1_$__cuda_sm10x_tcgen05_guardrail_trap_phase_invalid_during_alloc,@function
        .size           $__internal_1_$__cuda_sm10x_tcgen05_guardrail_trap_phase_invalid_during_alloc,($__internal_2_$__cuda_sm10x_tcgen05_guardrail_trap_unallocated_columns_being_dealloced - $__internal_1_$__cuda_sm10x_tcgen05_guardrail_trap_phase_invalid_during_alloc)
$__internal_1_$__cuda_sm10x_tcgen05_guardrail_trap_phase_invalid_during_alloc:
[----:B------:R-:W-:Y:S05]  /*86c0*/  BPT.TRAP 0x1 ;  /* 0x000000040000795c */ /* 0x000fea0000300000 */
[----:B------:R-:W-:-:S04]  /*86d0*/  MOV R5, 0x0 ;  /* 0x0000000000057802 */ /* 0x000fc80000000f00 */
[----:B------:R-:W-:Y:S05]  /*86e0*/  RET.REL.NODEC R4 `(_ZN7cutlass13device_kernelINS_4gemm6kernel13GemmUniversalIN4cute5tupleIJiiiiEEENS1_10collective13CollectiveMmaINS1_35MainloopSm100TmaUmmaWarpSpecializedILi18ELi2ELi4ENS5_IJNS4_1CILi4EEESB_NSA_ILi1EEEEEEEENS5_IJNSA_ILi128EEENSA_ILi64EEESF_EEENS_12float_e5m2_tENS5_IJlSC_lEEESI_SJ_NS4_8TiledMMAINS4_8MMA_AtomIJNS4_10MMA_TraitsINS4_25SM100_MMA_F8F6F4_2x1SM_SSEJSI_SI_fSF_SG_NS4_17integral_constantINS4_4UMMA5MajorELSQ_0EEESR_NSO_INSP_7ScaleInELSS_0EEEST_EEEEEENS4_6LayoutINS5_IJSC_SC_SC_EEENS5_IJNSA_ILi0EEESY_SY_EEEEENS5_IJNS4_10UnderscoreES11_S11_EEEEENS4_28SM100_TMA_2SM_LOAD_MULTICASTENS4_14ComposedLayoutINS4_7SwizzleILi3ELi4ELi3EEENS4_18smem_ptr_flag_bitsILi8EEENSW_INS5_IJNSA_ILi8EEESF_EEENS5_IJSF_SC_EEEEEEEvNS4_8identityES14_S1E_vS1F_EENS_8epilogue10collective18CollectiveEpilogueINS1H_23Sm100TmaWarpSpecializedILi1ELi1ELi32ELb0ELb0EEEJNS5_IJSG_SG_SF_EEENS5_IJNSW_ISG_SC_EES1N_EEESI_SJ_SI_SJ_NS1H_6fusion15FusionCallbacksIS1L_NS1P_17LinearCombinationISI_fSI_fLNS_15FloatRoundStyleE2EEES1M_S1O_JEEENS4_5SM1004TMEM4LOAD26SM100_TMEM_LOAD_32dp32b32xENS4_13SM90_TMA_LOADENS15_INS16_ILi2ELi4ELi3EEES19_NSW_INS5_IJS1A_SG_EEENS5_IJSG_SC_EEEEEEENS4_39AutoVectorizingCopyWithAssumedAlignmentILi128EEENS4_14SM90_TMA_STOREES24_S26_S26_EEEvvEEEEvNT_6ParamsE) ;  /* 0xffffff7804447950 */ /* 0x000fea0003c3ffff */
        .weak           $__internal_2_$__cuda_sm10x_tcgen05_guardrail_trap_unallocated_columns_being_dealloced
        .type           $__internal_2_$__cuda_sm10x_tcgen05_guardrail_trap_unallocated_columns_being_dealloced,@function
        .size           $__internal_2_$__cuda_sm10x_tcgen05_guardrail_trap_unallocated_columns_being_dealloced,(.L_x_192 - $__internal_2_$__cuda_sm10x_tcgen05_guardrail_trap_unallocated_columns_being_dealloced)
$__internal_2_$__cuda_sm10x_tcgen05_guardrail_trap_unallocated_columns_being_dealloced:
[----:B------:R-:W-:Y:S05]  /*86f0*/  BPT.TRAP 0x1 ;  /* 0x000000040000795c */ /* 0x000fea0000300000 */
[----:B------:R-:W-:-:S04]  /*8700*/  HFMA2 R3, -RZ, RZ, 0, 0 ;  /* 0x00000000ff037431 */ /* 0x000fc800000001ff */
[----:B------:R-:W-:Y:S05]  /*8710*/  RET.REL.NODEC R2 `(_ZN7cutlass13device_kernelINS_4gemm6kernel13GemmUniversalIN4cute5tupleIJiiiiEEENS1_10collective13CollectiveMmaINS1_35MainloopSm100TmaUmmaWarpSpecializedILi18ELi2ELi4ENS5_IJNS4_1CILi4EEESB_NSA_ILi1EEEEEEEENS5_IJNSA_ILi128EEENSA_ILi64EEESF_EEENS_12float_e5m2_tENS5_IJlSC_lEEESI_SJ_NS4_8TiledMMAINS4_8MMA_AtomIJNS4_10MMA_TraitsINS4_25SM100_MMA_F8F6F4_2x1SM_SSEJSI_SI_fSF_SG_NS4_17integral_constantINS4_4UMMA5MajorELSQ_0EEESR_NSO_INSP_7ScaleInELSS_0EEEST_EEEEEENS4_6LayoutINS5_IJSC_SC_SC_EEENS5_IJNSA_ILi0EEESY_SY_EEEEENS5_IJNS4_10UnderscoreES11_S11_EEEEENS4_28SM100_TMA_2SM_LOAD_MULTICASTENS4_14ComposedLayoutINS4_7SwizzleILi3ELi4ELi3EEENS4_18smem_ptr_flag_bitsILi8EEENSW_INS5_IJNSA_ILi8EEESF_EEENS5_IJSF_SC_EEEEEEEvNS4_8identityES14_S1E_vS1F_EENS_8epilogue10collective18CollectiveEpilogueINS1H_23Sm100TmaWarpSpecializedILi1ELi1ELi32ELb0ELb0EEEJNS5_IJSG_SG_SF_EEENS5_IJNSW_ISG_SC_EES1N_EEESI_SJ_SI_SJ_NS1H_6fusion15FusionCallbacksIS1L_NS1P_17LinearCombinationISI_fSI_fLNS_15FloatRoundStyleE2EEES1M_S1O_JEEENS4_5SM1004TMEM4LOAD26SM100_TMEM_LOAD_32dp32b32xENS4_13SM90_TMA_LOADENS15_INS16_ILi2ELi4ELi3EEES19_NSW_INS5_IJS1A_SG_EEENS5_IJSG_SC_EEEEEEENS4_39AutoVectorizingCopyWithAssumedAlignmentILi128EEENS4_14SM90_TMA_STOREES24_S26_S26_EEEvvEEEEvNT_6ParamsE) ;  /* 0xffffff7802387950 */ /* 0x000fea0003c3ffff */
.L_x_191:
[----:B------:R-:W-:-:S00]  /*8720*/  BRA `(.L_x_191) ;  /* 0xfffffffc00fc7947 */ /* 0x000fc0000383ffff */
[----:B------:R-:W-:-:S00]  /*8730*/  NOP ;  /* 0x0000000000007918 */ /* 0x000fc00000000000 */
        /* <DEDUP_REMOVED lines=12> */
.L_x_192:


//--------------------- .nv.global.init           --------------------------
	.section	.nv.global.init,"aw",@progbits
.nv.global.init:
	.type		$str$27,@object
	.size		$str$27,($str$28 - $str$27)
$str$27:
        /*0000*/ 	.byte	0x28, 0x61, 0x64, 0x64, 0x72, 0x65, 0x73, 0x73, 0x20, 0x26, 0x20, 0x6d, 0x61, 0x73, 0x6b, 0x29
        /*0010*/ 	.byte	0x20, 0x3d, 0x3d, 0x20, 0x30, 0x00
	.type		$str$28,@object
	.size		$str$28,($str$26 - $str$28)
$str$28:
        /*0016*/ 	.byte	0x2f, 0x74, 0x6d, 0x70, 0x2f, 0x63, 0x75, 0x74, 0x6c, 0x61, 0x73, 0x73, 0x5f, 0x73, 0x77, 0x65
        /*0026*/ 	.byte	0x65, 0x70, 0x5f, 0x73, 0x72, 0x63, 0x2f, 0x69, 0x6e, 0x63, 0x6c, 0x75, 0x64, 0x65, 0x2f, 0x63
        /*0036*/ 	.byte	0x75, 0x74, 0x65, 0x2f, 0x70, 0x6f, 0x69, 0x6e, 0x74, 0x65, 0x72, 0x5f, 0x66, 0x6c, 0x61, 0x67
        /*0046*/ 	.byte	0x67, 0x65, 0x64, 0x2e, 0x68, 0x70, 0x70, 0x00
	.type		$str$26,@object
	.size		$str$26,($str$25 - $str$26)
$str$26:
        /*004e*/ 	.byte	0x2f, 0x74, 0x6d, 0x70, 0x2f, 0x63, 0x75, 0x74, 0x6c, 0x61, 0x73, 0x73, 0x5f, 0x73, 0x77, 0x65
        /*005e*/ 	.byte	0x65, 0x70, 0x5f, 0x73, 0x72, 0x63, 0x2f, 0x69, 0x6e, 0x63, 0x6c, 0x75, 0x64, 0x65, 0x2f, 0x63
        /*006e*/ 	.byte	0x75, 0x74, 0x65, 0x2f, 0x61, 0x74, 0x6f, 0x6d, 0x2f, 0x63, 0x6f, 0x70, 0x79, 0x5f, 0x74, 0x72
        /*007e*/ 	.byte	0x61, 0x69, 0x74, 0x73, 0x5f, 0x73, 0x6d, 0x31, 0x30, 0x30, 0x2e, 0x68, 0x70, 0x70, 0x00
	.type		$str$25,@object
	.size		$str$25,(__unnamed_1 - $str$25)
$str$25:
        /*008d*/ 	.byte	0x28, 0x28, 0x75, 0x69, 0x6e, 0x74, 0x33, 0x32, 0x5f, 0x74, 0x28, 0x74, 0x68, 0x72, 0x65, 0x61
        /*009d*/ 	.byte	0x64, 0x49, 0x64, 0x78, 0x2e, 0x78, 0x29, 0x20, 0x2f, 0x20, 0x33, 0x32, 0x29, 0x20, 0x25, 0x20
        /*00ad*/ 	.byte	0x34, 0x29, 0x20, 0x3d, 0x3d, 0x20, 0x28, 0x28, 0x28, 0x74, 0x6d, 0x65, 0x6d, 0x5f, 0x61, 0x64
        /*00bd*/ 	.byte	0x64, 0x72, 0x20, 0x3e, 0x3e, 0x20, 0x31, 0x36, 0x29, 0x20, 0x2f, 0x20, 0x33, 0x32, 0x29, 0x20
        /*00cd*/ 	.byte	0x25, 0x20, 0x34, 0x29, 0x00
	.type		__unnamed_1,@object
	.size		__unnamed_1,(__unnamed_2 - __unnamed_1)
__unnamed_1:
        /*00d2*/ 	.byte	0x61, 0x75, 0x74, 0x6f, 0x20, 0x63, 0x75, 0x74, 0x65, 0x3a, 0x3a, 0x61, 0x73, 0x5f, 0x70, 0x6f
        /* <DEDUP_REMOVED lines=24> */
        /*0262*/ 	.byte	0x3c, 0x34, 0x30, 0x39, 0x36, 0x3e, 0x3e, 0x3e, 0x3e, 0x5d, 0x00
	.type		__unnamed_2,@object
	.size		__unnamed_2,(.L_2 - __unnamed_2)
__unnamed_2:
        /* <DEDUP_REMOVED lines=40> */
        /*04ed*/ 	.byte	0x74, 0x65, 0x3a, 0x3a, 0x43, 0x3c, 0x30, 0x3e, 0x3e, 0x3e, 0x3e, 0x5d, 0x00
.L_2:


//--------------------- .nv.shared._ZN7cutlass13device_kernelINS_4gemm6kernel13GemmUniversalIN4cute5tupleIJiiiiEEENS1_10collective13CollectiveMmaINS1_35MainloopSm100TmaUmmaWarpSpecializedILi18ELi2ELi4ENS5_IJNS4_1CILi4EEESB_NSA_ILi1EEEEEEEENS5_IJNSA_ILi128EEENSA_ILi64EEESF_EEENS_12float_e5m2_tENS5_IJlSC_lEEESI_SJ_NS4_8TiledMMAINS4_8MMA_AtomIJNS4_10MMA_TraitsINS4_25SM100_MMA_F8F6F4_2x1SM_SSEJSI_SI_fSF_SG_NS4_17integral_constantINS4_4UMMA5MajorELSQ_0EEESR_NSO_INSP_7ScaleInELSS_0EEEST_EEEEEENS4_6LayoutINS5_IJSC_SC_SC_EEENS5_IJNSA_ILi0EEESY_SY_EEEEENS5_IJNS4_10UnderscoreES11_S11_EEEEENS4_28SM100_TMA_2SM_LOAD_MULTICASTENS4_14ComposedLayoutINS4_7SwizzleILi3ELi4ELi3EEENS4_18smem_ptr_flag_bitsILi8EEENSW_INS5_IJNSA_ILi8EEESF_EEENS5_IJSF_SC_EEEEEEEvNS4_8identityES14_S1E_vS1F_EENS_8epilogue10collective18CollectiveEpilogueINS1H_23Sm100TmaWarpSpecializedILi1ELi1ELi32ELb0ELb0EEEJNS5_IJSG_SG_SF_EEENS5_IJNSW_ISG_SC_EES1N_EEESI_SJ_SI_SJ_NS1H_6fusion15FusionCallbacksIS1L_NS1P_17LinearCombinationISI_fSI_fLNS_15FloatRoundStyleE2EEES1M_S1O_JEEENS4_5SM1004TMEM4LOAD26SM100_TMEM_LOAD_32dp32b32xENS4_13SM90_TMA_LOADENS15_INS16_ILi2ELi4ELi3EEES19_NSW_INS5_IJS1A_SG_EEENS5_IJSG_SC_EEEEEEENS4_39AutoVectorizingCopyWithAssumedAlignmentILi128EEENS4_14SM90_TMA_STOREES24_S26_S26_EEEvvEEEEvNT_6ParamsE --------------------------
	.section	.nv.shared._ZN7cutlass13device_kernelINS_4gemm6kernel13GemmUniversalIN4cute5tupleIJiiiiEEENS1_10collective13CollectiveMmaINS1_35MainloopSm100TmaUmmaWarpSpecializedILi18ELi2ELi4ENS5_IJNS4_1CILi4EEESB_NSA_ILi1EEEEEEEENS5_IJNSA_ILi128EEENSA_ILi64EEESF_EEENS_12float_e5m2_tENS5_IJlSC_lEEESI_SJ_NS4_8TiledMMAINS4_8MMA_AtomIJNS4_10MMA_TraitsINS4_25SM100_MMA_F8F6F4_2x1SM_SSEJSI_SI_fSF_SG_NS4_17integral_constantINS4_4UMMA5MajorELSQ_0EEESR_NSO_INSP_7ScaleInELSS_0EEEST_EEEEEENS4_6LayoutINS5_IJSC_SC_SC_EEENS5_IJNSA_ILi0EEESY_SY_EEEEENS5_IJNS4_10UnderscoreES11_S11_EEEEENS4_28SM100_TMA_2SM_LOAD_MULTICASTENS4_14ComposedLayoutINS4_7SwizzleILi3ELi4ELi3EEENS4_18smem_ptr_flag_bitsILi8EEENSW_INS5_IJNSA_ILi8EEESF_EEENS5_IJSF_SC_EEEEEEEvNS4_8identityES14_S1E_vS1F_EENS_8epilogue10collective18CollectiveEpilogueINS1H_23Sm100TmaWarpSpecializedILi1ELi1ELi32ELb0ELb0EEEJNS5_IJSG_SG_SF_EEENS5_IJNSW_ISG_SC_EES1N_EEESI_SJ_SI_SJ_NS1H_6fusion15FusionCallbacksIS1L_NS1P_17LinearCombinationISI_fSI_fLNS_15FloatRoundStyleE2EEES1M_S1O_JEEENS4_5SM1004TMEM4LOAD26SM100_TMEM_LOAD_32dp32b32xENS4_13SM90_TMA_LOADENS15_INS16_ILi2ELi4ELi3EEES19_NSW_INS5_IJS1A_SG_EEENS5_IJSG_SC_EEEEEEENS4_39AutoVectorizingCopyWithAssumedAlignmentILi128EEENS4_14SM90_TMA_STOREES24_S26_S26_EEEvvEEEEvNT_6ParamsE,"aw",@nobits
	.sectionflags	@""
	.align	16
	.zero		1024


//--------------------- .nv.shared.reserved.0     --------------------------
	.section	.nv.shared.reserved.0,"aw",@nobits
	.weak		__nv_reservedSMEM_offset_0_alias
	.size		__nv_reservedSMEM_offset_0_alias, 0, 64
	.other		__nv_reservedSMEM_offset_0_alias,@"STO_CUDA_RESERVED_SHARED STV_DEFAULT"
__nv_reservedSMEM_offset_0_alias:
	.zero		0
.nv.shared.reserved.0:
	.zero		64
	.weak		__nv_reservedSMEM_tcgen05_partition
	.type		__nv_reservedSMEM_tcgen05_partition,@object
	.size		__nv_reservedSMEM_tcgen05_partition,(.L_0 - __nv_reservedSMEM_tcgen05_partition)
__nv_reservedSMEM_tcgen05_partition:
	.zero		32
.L_0:


//--------------------- .nv.global                --------------------------
	.section	.nv.global,"aw",@nobits
.nv.global:
	.type		_ZN40_INTERNAL_0c8b3bc5_4_k_cu_eef8ba4f_350784cute1_E,@object
	.size		_ZN40_INTERNAL_0c8b3bc5_4_k_cu_eef8ba4f_350784cute1_E,(_ZN40_INTERNAL_0c8b3bc5_4_k_cu_eef8ba4f_350784cuda3std3__45__cpo6cbeginE - _ZN40_INTERNAL_0c8b3bc5_4_k_cu_eef8ba4f_350784cute1_E)
_ZN40_INTERNAL_0c8b3bc5_4_k_cu_eef8ba4f_350784cute1_E:
	.zero		1
	.type		_ZN40_INTERNAL_0c8b3bc5_4_k_cu_eef8ba4f_350784cuda3std3__45__cpo6cbeginE,@object
	.size		_ZN40_INTERNAL_0c8b3bc5_4_k_cu_eef8ba4f_350784cuda3std3__45__cpo6cbeginE,(_ZN40_INTERNAL_0c8b3bc5_4_k_cu_eef8ba4f_350784cuda3std3__48in_placeE - _ZN40_INTERNAL_0c8b3bc5_4_k_cu_eef8ba4f_350784cuda3std3__45__cpo6cbeginE)
_ZN40_INTERNAL_0c8b3bc5_4_k_cu_eef8ba4f_350784cuda3std3__45__cpo6cbeginE:
	.zero		1
	.type		_ZN40_INTERNAL_0c8b3bc5_4_k_cu_eef8ba4f_350784cuda3std3__48in_placeE,@object
	.size		_ZN40_INTERNAL_0c8b3bc5_4_k_cu_eef8ba4f_350784cuda3std3__48in_placeE,(_ZN40_INTERNAL_0c8b3bc5_4_k_cu_eef8ba4f_350784cuda3std6ranges3__45__cpo9iter_moveE - _ZN40_INTERNAL_0c8b3bc5_4_k_cu_eef8ba4f_350784cuda3std3__48in_placeE)
_ZN40_INTERNAL_0c8b3bc5_4_k_cu_eef8ba4f_350784cuda3std3__48in_placeE:
	.zero		1
	.type		_ZN40_INTERNAL_0c8b3bc5_4_k_cu_eef8ba4f_350784cuda3std6ranges3__45__cpo9iter_moveE,@object
	.size		_ZN40_INTERNAL_0c8b3bc5_4_k_cu_eef8ba4f_350784cuda3std6ranges3__45__cpo9iter_moveE,(_ZN40_INTERNAL_0c8b3bc5_4_k_cu_eef8ba4f_350784cuda3std3__45__cpo5beginE - _ZN40_INTERNAL_0c8b3bc5_4_k_cu_eef8ba4f_350784cuda3std6ranges3__45__cpo9iter_moveE)
_ZN40_INTERNAL_0c8b3bc5_4_k_cu_eef8ba4f_350784cuda3std6ranges3__45__cpo9iter_moveE:
	.zero		1
	.type		_ZN40_INTERNAL_0c8b3bc5_4_k_cu_eef8ba4f_350784cuda3std3__45__cpo5beginE,@object
	.size		_ZN40_INTERNAL_0c8b3bc5_4_k_cu_eef8ba4f_350784cuda3std3__45__cpo5beginE,(_ZN40_INTERNAL_0c8b3bc5_4_k_cu_eef8ba4f_350784cuda3std3__442_GLOBAL__N__0c8b3bc5_4_k_cu_eef8ba4f_350786ignoreE - _ZN40_INTERNAL_0c8b3bc5_4_k_cu_eef8ba4f_350784cuda3std3__45__cpo5beginE)
_ZN40_INTERNAL_0c8b3bc5_4_k_cu_eef8ba4f_350784cuda3std3__45__cpo5beginE:
	.zero		1
	.type		_ZN40_INTERNAL_0c8b3bc5_4_k_cu_eef8ba4f_350784cuda3std3__442_GLOBAL__N__0c8b3bc5_4_k_cu_eef8ba4f_350786ignoreE,@object
	.size		_ZN40_INTERNAL_0c8b3bc5_4_k_cu_eef8ba4f_350784cuda3std3__442_GLOBAL__N__0c8b3bc5_4_k_cu_eef8ba4f_350786ignoreE,(_ZN40_INTERNAL_0c8b3bc5_4_k_cu_eef8ba4f_350784cute7productE - _ZN40_INTERNAL_0c8b3bc5_4_k_cu_eef8ba4f_350784cuda3std3__442_GLOBAL__N__0c8b3bc5_4_k_cu_eef8ba4f_350786ignoreE)
_ZN40_INTERNAL_0c8b3bc5_4_k_cu_eef8ba4f_350784cuda3std3__442_GLOBAL__N__0c8b3bc5_4_k_cu_eef8ba4f_350786ignoreE:
	.zero		1
	.type		_ZN40_INTERNAL_0c8b3bc5_4_k_cu_eef8ba4f_350784cute7productE,@object
	.size		_ZN40_INTERNAL_0c8b3bc5_4_k_cu_eef8ba4f_350784cute7productE,(_ZN40_INTERNAL_0c8b3bc5_4_k_cu_eef8ba4f_350784cuda3std3__45__cpo3endE - _ZN40_INTERNAL_0c8b3bc5_4_k_cu_eef8ba4f_350784cute7productE)
_ZN40_INTERNAL_0c8b3bc5_4_k_cu_eef8ba4f_350784cute7productE:
	.zero		1
	.type		_ZN40_INTERNAL_0c8b3bc5_4_k_cu_eef8ba4f_350784cuda3std3__45__cpo3endE,@object
	.size		_ZN40_INTERNAL_0c8b3bc5_4_k_cu_eef8ba4f_350784cuda3std3__45__cpo3endE,(_ZN40_INTERNAL_0c8b3bc5_4_k_cu_eef8ba4f_350784cuda3std3__419piecewise_constructE - _ZN40_INTERNAL_0c8b3bc5_4_k_cu_eef8ba4f_350784cuda3std3__45__cpo3endE)
_ZN40_INTERNAL_0c8b3bc5_4_k_cu_eef8ba4f_350784cuda3std3__45__cpo3endE:
	.zero		1
	.type		_ZN40_INTERNAL_0c8b3bc5_4_k_cu_eef8ba4f_350784cuda3std3__419piecewise_constructE,@object
	.size		_ZN40_INTERNAL_0c8b3bc5_4_k_cu_eef8ba4f_350784cuda3std3__419piecewise_constructE,(_ZN40_INTERNAL_0c8b3bc5_4_k_cu_eef8ba4f_350784cuda3std3__45__cpo4cendE - _ZN40_INTERNAL_0c8b3bc5_4_k_cu_eef8ba4f_350784cuda3std3__419piecewise_constructE)
_ZN40_INTERNAL_0c8b3bc5_4_k_cu_eef8ba4f_350784cuda3std3__419piecewise_constructE:
	.zero		1
	.type		_ZN40_INTERNAL_0c8b3bc5_4_k_cu_eef8ba4f_350784cuda3std3__45__cpo4cendE,@object
	.size		_ZN40_INTERNAL_0c8b3bc5_4_k_cu_eef8ba4f_350784cuda3std3__45__cpo4cendE,(_ZN40_INTERNAL_0c8b3bc5_4_k_cu_eef8ba4f_350784cuda3std6ranges3__45__cpo4swapE - _ZN40_INTERNAL_0c8b3bc5_4_k_cu_eef8ba4f_350784cuda3std3__45__cpo4cendE)
_ZN40_INTERNAL_0c8b3bc5_4_k_cu_eef8ba4f_350784cuda3std3__45__cpo4cendE:
	.zero		1
	.type		_ZN40_INTERNAL_0c8b3bc5_4_k_cu_eef8ba4f_350784cuda3std6ranges3__45__cpo4swapE,@object
	.size		_ZN40_INTERNAL_0c8b3bc5_4_k_cu_eef8ba4f_350784cuda3std6ranges3__45__cpo4swapE,(.L_10 - _ZN40_INTERNAL_0c8b3bc5_4_k_cu_eef8ba4f_350784cuda3std6ranges3__45__cpo4swapE)
_ZN40_INTERNAL_0c8b3bc5_4_k_cu_eef8ba4f_350784cuda3std6ranges3__45__cpo4swapE:
	.zero		1
.L_10:


//--------------------- .nv.constant0._ZN7cutlass13device_kernelINS_4gemm6kernel13GemmUniversalIN4cute5tupleIJiiiiEEENS1_10collective13CollectiveMmaINS1_35MainloopSm100TmaUmmaWarpSpecializedILi18ELi2ELi4ENS5_IJNS4_1CILi4EEESB_NSA_ILi1EEEEEEEENS5_IJNSA_ILi128EEENSA_ILi64EEESF_EEENS_12float_e5m2_tENS5_IJlSC_lEEESI_SJ_NS4_8TiledMMAINS4_8MMA_AtomIJNS4_10MMA_TraitsINS4_25SM100_MMA_F8F6F4_2x1SM_SSEJSI_SI_fSF_SG_NS4_17integral_constantINS4_4UMMA5MajorELSQ_0EEESR_NSO_INSP_7ScaleInELSS_0EEEST_EEEEEENS4_6LayoutINS5_IJSC_SC_SC_EEENS5_IJNSA_ILi0EEESY_SY_EEEEENS5_IJNS4_10UnderscoreES11_S11_EEEEENS4_28SM100_TMA_2SM_LOAD_MULTICASTENS4_14ComposedLayoutINS4_7SwizzleILi3ELi4ELi3EEENS4_18smem_ptr_flag_bitsILi8EEENSW_INS5_IJNSA_ILi8EEESF_EEENS5_IJSF_SC_EEEEEEEvNS4_8identityES14_S1E_vS1F_EENS_8epilogue10collective18CollectiveEpilogueINS1H_23Sm100TmaWarpSpecializedILi1ELi1ELi32ELb0ELb0EEEJNS5_IJSG_SG_SF_EEENS5_IJNSW_ISG_SC_EES1N_EEESI_SJ_SI_SJ_NS1H_6fusion15FusionCallbacksIS1L_NS1P_17LinearCombinationISI_fSI_fLNS_15FloatRoundStyleE2EEES1M_S1O_JEEENS4_5SM1004TMEM4LOAD26SM100_TMEM_LOAD_32dp32b32xENS4_13SM90_TMA_LOADENS15_INS16_ILi2ELi4ELi3EEES19_NSW_INS5_IJS1A_SG_EEENS5_IJSG_SC_EEEEEEENS4_39AutoVectorizingCopyWithAssumedAlignmentILi128EEENS4_14SM90_TMA_STOREES24_S26_S26_EEEvvEEEEvNT_6ParamsE --------------------------
	.section	.nv.constant0._ZN7cutlass13device_kernelINS_4gemm6kernel13GemmUniversalIN4cute5tupleIJiiiiEEENS1_10collective13CollectiveMmaINS1_35MainloopSm100TmaUmmaWarpSpecializedILi18ELi2ELi4ENS5_IJNS4_1CILi4EEESB_NSA_ILi1EEEEEEEENS5_IJNSA_ILi128EEENSA_ILi64EEESF_EEENS_12float_e5m2_tENS5_IJlSC_lEEESI_SJ_NS4_8TiledMMAINS4_8MMA_AtomIJNS4_10MMA_TraitsINS4_25SM100_MMA_F8F6F4_2x1SM_SSEJSI_SI_fSF_SG_NS4_17integral_constantINS4_4UMMA5MajorELSQ_0EEESR_NSO_INSP_7ScaleInELSS_0EEEST_EEEEEENS4_6LayoutINS5_IJSC_SC_SC_EEENS5_IJNSA_ILi0EEESY_SY_EEEEENS5_IJNS4_10UnderscoreES11_S11_EEEEENS4_28SM100_TMA_2SM_LOAD_MULTICASTENS4_14ComposedLayoutINS4_7SwizzleILi3ELi4ELi3EEENS4_18smem_ptr_flag_bitsILi8EEENSW_INS5_IJNSA_ILi8EEESF_EEENS5_IJSF_SC_EEEEEEEvNS4_8identityES14_S1E_vS1F_EENS_8epilogue10collective18CollectiveEpilogueINS1H_23Sm100TmaWarpSpecializedILi1ELi1ELi32ELb0ELb0EEEJNS5_IJSG_SG_SF_EEENS5_IJNSW_ISG_SC_EES1N_EEESI_SJ_SI_SJ_NS1H_6fusion15FusionCallbacksIS1L_NS1P_17LinearCombinationISI_fSI_fLNS_15FloatRoundStyleE2EEES1M_S1O_JEEENS4_5SM1004TMEM4LOAD26SM100_TMEM_LOAD_32dp32b32xENS4_13SM90_TMA_LOADENS15_INS16_ILi2ELi4ELi3EEES19_NSW_INS5_IJS1A_SG_EEENS5_IJSG_SC_EEEEEEENS4_39AutoVectorizingCopyWithAssumedAlignmentILi128EEENS4_14SM90_TMA_STOREES24_S26_S26_EEEvvEEEEvNT_6ParamsE,"a",@progbits
	.sectionflags	@""
	.align	4
.nv.constant0._ZN7cutlass13device_kernelINS_4gemm6kernel13GemmUniversalIN4cute5tupleIJiiiiEEENS1_10collective13CollectiveMmaINS1_35MainloopSm100TmaUmmaWarpSpecializedILi18ELi2ELi4ENS5_IJNS4_1CILi4EEESB_NSA_ILi1EEEEEEEENS5_IJNSA_ILi128EEENSA_ILi64EEESF_EEENS_12float_e5m2_tENS5_IJlSC_lEEESI_SJ_NS4_8TiledMMAINS4_8MMA_AtomIJNS4_10MMA_TraitsINS4_25SM100_MMA_F8F6F4_2x1SM_SSEJSI_SI_fSF_SG_NS4_17integral_constantINS4_4UMMA5MajorELSQ_0EEESR_NSO_INSP_7ScaleInELSS_0EEEST_EEEEEENS4_6LayoutINS5_IJSC_SC_SC_EEENS5_IJNSA_ILi0EEESY_SY_EEEEENS5_IJNS4_10UnderscoreES11_S11_EEEEENS4_28SM100_TMA_2SM_LOAD_MULTICASTENS4_14ComposedLayoutINS4_7SwizzleILi3ELi4ELi3EEENS4_18smem_ptr_flag_bitsILi8EEENSW_INS5_IJNSA_ILi8EEESF_EEENS5_IJSF_SC_EEEEEEEvNS4_8identityES14_S1E_vS1F_EENS_8epilogue10collective18CollectiveEpilogueINS1H_23Sm100TmaWarpSpecializedILi1ELi1ELi32ELb0ELb0EEEJNS5_IJSG_SG_SF_EEENS5_IJNSW_ISG_SC_EES1N_EEESI_SJ_SI_SJ_NS1H_6fusion15FusionCallbacksIS1L_NS1P_17LinearCombinationISI_fSI_fLNS_15FloatRoundStyleE2EEES1M_S1O_JEEENS4_5SM1004TMEM4LOAD26SM100_TMEM_LOAD_32dp32b32xENS4_13SM90_TMA_LOADENS15_INS16_ILi2ELi4ELi3EEES19_NSW_INS5_IJS1A_SG_EEENS5_IJSG_SC_EEEEEEENS4_39AutoVectorizingCopyWithAssumedAlignmentILi128EEENS4_14SM90_TMA_STOREES24_S26_S26_EEEvvEEEEvNT_6ParamsE:
	.zero		2944


//--------------------- SYMBOLS --------------------------

	.type		.nv.reservedSmem.offset0,@object
	.size		.nv.reservedSmem.offset0,0x4
	.type		.nv.reservedSmem.cap,@object
	.size		.nv.reservedSmem.cap,0x4
	.type		__assertfail,@function
